// auto-generated by cutlass_sweep.gemm — config: {"arch": "sm_90", "cluster_m": 2, "cluster_n": 1, "dtype": "fp16", "dtype_b": "fp16", "layout": "nt", "stages": 0, "tile_k": 256, "tile_m": 128, "tile_n": 16}
#include "cutlass/cutlass.h"
#include "cutlass/gemm/collective/collective_builder.hpp"
#include "cutlass/gemm/device/gemm_universal_adapter.h"
#include "cutlass/gemm/kernel/gemm_universal.hpp"
#include "cutlass/epilogue/collective/collective_builder.hpp"

using ElemA = cutlass::half_t;
using ElemB = cutlass::half_t;
using ElemCD = cutlass::half_t;
using Acc  = float;
using TileShape    = cute::Shape<cute::_128, cute::_16, cute::_256>;
using ClusterShape = cute::Shape<cute::_2, cute::_1, cute::_1>;

using CollectiveEpilogue = typename cutlass::epilogue::collective::CollectiveBuilder<
    cutlass::arch::Sm90, cutlass::arch::OpClassTensorOp,
    TileShape, ClusterShape,
    cutlass::epilogue::collective::EpilogueTileAuto,
    Acc, Acc,
    ElemCD, cutlass::layout::RowMajor, 128 / cutlass::sizeof_bits<ElemCD>::value,
    ElemCD, cutlass::layout::RowMajor, 128 / cutlass::sizeof_bits<ElemCD>::value,
    cutlass::epilogue::collective::EpilogueScheduleAuto
  >::CollectiveOp;

using CollectiveMainloop = typename cutlass::gemm::collective::CollectiveBuilder<
    cutlass::arch::Sm90, cutlass::arch::OpClassTensorOp,
    ElemA, cutlass::layout::RowMajor, 128 / cutlass::sizeof_bits<ElemA>::value,
    ElemB, cutlass::layout::ColumnMajor, 128 / cutlass::sizeof_bits<ElemB>::value,
    Acc,
    TileShape, ClusterShape,
    cutlass::gemm::collective::StageCountAutoCarveout<static_cast<int>(sizeof(typename CollectiveEpilogue::SharedStorage))>,
    cutlass::gemm::collective::KernelScheduleAuto
  >::CollectiveOp;

using GemmKernel = cutlass::gemm::kernel::GemmUniversal<
    cute::Shape<int,int,int,int>,
    CollectiveMainloop,
    CollectiveEpilogue
>;
using Gemm = cutlass::gemm::device::GemmUniversalAdapter<GemmKernel>;

// Force the device kernel symbol into the cubin without needing a host main.
auto* _anchor = &cutlass::device_kernel<GemmKernel>;


// ===== COMPILED SASS (sm_90a) =====

	.target	sm_90a

	.elftype	@"ET_EXEC"


//--------------------- .note.nv.tkinfo           --------------------------
	.section	.note.nv.tkinfo,"",@"SHT_NOTE"
	.sectionflags	@"SHF_NOTE_NV_TKINFO"
	.tkinfo
        /*0018*/ 	.word	0x00000002
        /*0030*/ 	.string	""
        /*0030*/ 	.string	"ptxas"
        /*0030*/ 	.string	"Cuda compilation tools, release 13.0, V13.0.88"
        /*0030*/ 	.string	"Build cuda_13.0.r13.0/compiler.36424714_0"
        /*0030*/ 	.string	"-arch sm_90a -m 64 "



//--------------------- .note.nv.cuinfo           --------------------------
	.section	.note.nv.cuinfo,"",@"SHT_NOTE"
	.sectionflags	@"SHF_NOTE_NV_CUINFO"
        /*0018*/ 	.short	0x0002
        /*001a*/ 	.short	0x005a
        /*001c*/ 	.short	0x0082
	.zero		2


//--------------------- .nv.info                  --------------------------
	.section	.nv.info,"",@"SHT_CUDA_INFO"
	.align	4


	//----- nvinfo : EIATTR_REGCOUNT
	.align		4
        /*0000*/ 	.byte	0x04, 0x2f
        /*0002*/ 	.short	(.L_15 - .L_14)
	.align		4
.L_14:
        /*0004*/ 	.word	index@(_ZN7cutlass13device_kernelINS_4gemm6kernel13GemmUniversalIN4cute5tupleIJiiiiEEENS1_10collective13CollectiveMmaINS1_34MainloopSm90TmaGmmaWarpSpecializedILi3ENS5_IJNS4_1CILi2EEENSA_ILi1EEESC_EEENS1_35KernelTmaWarpSpecializedCooperativeEEENS5_IJNSA_ILi128EEENSA_ILi16EEENSA_ILi256EEEEEENS_6half_tENS5_IJlSC_lEEESK_SL_NS4_8TiledMMAINS4_8MMA_AtomIJNS4_4SM904GMMA25MMA_64x16x16_F32F16F16_SSILNSP_5MajorE0ELSR_0ELNSP_7ScaleInE1ELSS_1EEEEEENS4_6LayoutISD_NS5_IJSC_NSA_ILi0EEESW_EEEEENS5_IJNS4_10UnderscoreESZ_SZ_EEEEENS4_13SM90_TMA_LOADENS4_14ComposedLayoutINS4_7SwizzleILi3ELi4ELi3EEENS4_18smem_ptr_flag_bitsILi16EEENSV_INS5_IJNSA_ILi8EEENSA_ILi64EEEEEENS5_IJS19_SC_EEEEEEEvNS4_8identityENS4_23SM90_TMA_LOAD_MULTICASTES1D_vS1E_EENS_8epilogue10collective6detail29Sm90TmaWarpSpecializedAdapterINS1I_15DefaultEpilogueISK_SL_SL_NS1H_6thread17LinearCombinationISK_Li1EffLNS1M_9ScaleType4KindE0ELNS_15FloatRoundStyleE2ESK_EENS1_15EpilogueDefaultEEEEEvvEEEEvNT_6ParamsE)
        /*0008*/ 	.word	0x000000a8


	//----- nvinfo : EIATTR_FRAME_SIZE
	.align		4
.L_15:
        /*000c*/ 	.byte	0x04, 0x11
        /*000e*/ 	.short	(.L_17 - .L_16)
	.align		4
.L_16:
        /*0010*/ 	.word	index@(_ZN7cutlass13device_kernelINS_4gemm6kernel13GemmUniversalIN4cute5tupleIJiiiiEEENS1_10collective13CollectiveMmaINS1_34MainloopSm90TmaGmmaWarpSpecializedILi3ENS5_IJNS4_1CILi2EEENSA_ILi1EEESC_EEENS1_35KernelTmaWarpSpecializedCooperativeEEENS5_IJNSA_ILi128EEENSA_ILi16EEENSA_ILi256EEEEEENS_6half_tENS5_IJlSC_lEEESK_SL_NS4_8TiledMMAINS4_8MMA_AtomIJNS4_4SM904GMMA25MMA_64x16x16_F32F16F16_SSILNSP_5MajorE0ELSR_0ELNSP_7ScaleInE1ELSS_1EEEEEENS4_6LayoutISD_NS5_IJSC_NSA_ILi0EEESW_EEEEENS5_IJNS4_10UnderscoreESZ_SZ_EEEEENS4_13SM90_TMA_LOADENS4_14ComposedLayoutINS4_7SwizzleILi3ELi4ELi3EEENS4_18smem_ptr_flag_bitsILi16EEENSV_INS5_IJNSA_ILi8EEENSA_ILi64EEEEEENS5_IJS19_SC_EEEEEEEvNS4_8identityENS4_23SM90_TMA_LOAD_MULTICASTES1D_vS1E_EENS_8epilogue10collective6detail29Sm90TmaWarpSpecializedAdapterINS1I_15DefaultEpilogueISK_SL_SL_NS1H_6thread17LinearCombinationISK_Li1EffLNS1M_9ScaleType4KindE0ELNS_15FloatRoundStyleE2ESK_EENS1_15EpilogueDefaultEEEEEvvEEEEvNT_6ParamsE)
        /*0014*/ 	.word	0x00000000


	//----- nvinfo : EIATTR_MIN_STACK_SIZE
	.align		4
.L_17:
        /*0018*/ 	.byte	0x04, 0x12
        /*001a*/ 	.short	(.L_19 - .L_18)
	.align		4
.L_18:
        /*001c*/ 	.word	index@(_ZN7cutlass13device_kernelINS_4gemm6kernel13GemmUniversalIN4cute5tupleIJiiiiEEENS1_10collective13CollectiveMmaINS1_34MainloopSm90TmaGmmaWarpSpecializedILi3ENS5_IJNS4_1CILi2EEENSA_ILi1EEESC_EEENS1_35KernelTmaWarpSpecializedCooperativeEEENS5_IJNSA_ILi128EEENSA_ILi16EEENSA_ILi256EEEEEENS_6half_tENS5_IJlSC_lEEESK_SL_NS4_8TiledMMAINS4_8MMA_AtomIJNS4_4SM904GMMA25MMA_64x16x16_F32F16F16_SSILNSP_5MajorE0ELSR_0ELNSP_7ScaleInE1ELSS_1EEEEEENS4_6LayoutISD_NS5_IJSC_NSA_ILi0EEESW_EEEEENS5_IJNS4_10UnderscoreESZ_SZ_EEEEENS4_13SM90_TMA_LOADENS4_14ComposedLayoutINS4_7SwizzleILi3ELi4ELi3EEENS4_18smem_ptr_flag_bitsILi16EEENSV_INS5_IJNSA_ILi8EEENSA_ILi64EEEEEENS5_IJS19_SC_EEEEEEEvNS4_8identityENS4_23SM90_TMA_LOAD_MULTICASTES1D_vS1E_EENS_8epilogue10collective6detail29Sm90TmaWarpSpecializedAdapterINS1I_15DefaultEpilogueISK_SL_SL_NS1H_6thread17LinearCombinationISK_Li1EffLNS1M_9ScaleType4KindE0ELNS_15FloatRoundStyleE2ESK_EENS1_15EpilogueDefaultEEEEEvvEEEEvNT_6ParamsE)
        /*0020*/ 	.word	0x00000000
.L_19:


//--------------------- .nv.compat                --------------------------
	.section	.nv.compat,"",@"SHT_CUDA_COMPAT_INFO"
	.align	4
        /*0000*/ 	.byte	0x02, 0x09, 0x01, 0x00, 0x02, 0x02, 0x04, 0x00, 0x02, 0x05, 0x05, 0x00, 0x03, 0x07, 0x01, 0x01
        /*0010*/ 	.byte	0x02, 0x03, 0x01, 0x00, 0x02, 0x06, 0x01, 0x00, 0x04, 0x0b, 0x08, 0x00, 0x00, 0x00, 0x00, 0x00
        /*0020*/ 	.byte	0x00, 0x00, 0x00, 0x00


//--------------------- .nv.info._ZN7cutlass13device_kernelINS_4gemm6kernel13GemmUniversalIN4cute5tupleIJiiiiEEENS1_10collective13CollectiveMmaINS1_34MainloopSm90TmaGmmaWarpSpecializedILi3ENS5_IJNS4_1CILi2EEENSA_ILi1EEESC_EEENS1_35KernelTmaWarpSpecializedCooperativeEEENS5_IJNSA_ILi128EEENSA_ILi16EEENSA_ILi256EEEEEENS_6half_tENS5_IJlSC_lEEESK_SL_NS4_8TiledMMAINS4_8MMA_AtomIJNS4_4SM904GMMA25MMA_64x16x16_F32F16F16_SSILNSP_5MajorE0ELSR_0ELNSP_7ScaleInE1ELSS_1EEEEEENS4_6LayoutISD_NS5_IJSC_NSA_ILi0EEESW_EEEEENS5_IJNS4_10UnderscoreESZ_SZ_EEEEENS4_13SM90_TMA_LOADENS4_14ComposedLayoutINS4_7SwizzleILi3ELi4ELi3EEENS4_18smem_ptr_flag_bitsILi16EEENSV_INS5_IJNSA_ILi8EEENSA_ILi64EEEEEENS5_IJS19_SC_EEEEEEEvNS4_8identityENS4_23SM90_TMA_LOAD_MULTICASTES1D_vS1E_EENS_8epilogue10collective6detail29Sm90TmaWarpSpecializedAdapterINS1I_15DefaultEpilogueISK_SL_SL_NS1H_6thread17LinearCombinationISK_Li1EffLNS1M_9ScaleType4KindE0ELNS_15FloatRoundStyleE2ESK_EENS1_15EpilogueDefaultEEEEEvvEEEEvNT_6ParamsE --------------------------
	.section	.nv.info._ZN7cutlass13device_kernelINS_4gemm6kernel13GemmUniversalIN4cute5tupleIJiiiiEEENS1_10collective13CollectiveMmaINS1_34MainloopSm90TmaGmmaWarpSpecializedILi3ENS5_IJNS4_1CILi2EEENSA_ILi1EEESC_EEENS1_35KernelTmaWarpSpecializedCooperativeEEENS5_IJNSA_ILi128EEENSA_ILi16EEENSA_ILi256EEEEEENS_6half_tENS5_IJlSC_lEEESK_SL_NS4_8TiledMMAINS4_8MMA_AtomIJNS4_4SM904GMMA25MMA_64x16x16_F32F16F16_SSILNSP_5MajorE0ELSR_0ELNSP_7ScaleInE1ELSS_1EEEEEENS4_6LayoutISD_NS5_IJSC_NSA_ILi0EEESW_EEEEENS5_IJNS4_10UnderscoreESZ_SZ_EEEEENS4_13SM90_TMA_LOADENS4_14ComposedLayoutINS4_7SwizzleILi3ELi4ELi3EEENS4_18smem_ptr_flag_bitsILi16EEENSV_INS5_IJNSA_ILi8EEENSA_ILi64EEEEEENS5_IJS19_SC_EEEEEEEvNS4_8identityENS4_23SM90_TMA_LOAD_MULTICASTES1D_vS1E_EENS_8epilogue10collective6detail29Sm90TmaWarpSpecializedAdapterINS1I_15DefaultEpilogueISK_SL_SL_NS1H_6thread17LinearCombinationISK_Li1EffLNS1M_9ScaleType4KindE0ELNS_15FloatRoundStyleE2ESK_EENS1_15EpilogueDefaultEEEEEvvEEEEvNT_6ParamsE,"",@"SHT_CUDA_INFO"
	.sectionflags	@""
	.align	4


	//----- nvinfo : EIATTR_CUDA_API_VERSION
	.align		4
        /*0000*/ 	.byte	0x04, 0x37
        /*0002*/ 	.short	(.L_21 - .L_20)
.L_20:
        /*0004*/ 	.word	0x00000082


	//----- nvinfo : EIATTR_KPARAM_INFO
	.align		4
.L_21:
        /*0008*/ 	.byte	0x04, 0x17
        /*000a*/ 	.short	(.L_23 - .L_22)
.L_22:
        /*000c*/ 	.word	0x00000000
        /*0010*/ 	.short	0x0000
        /*0012*/ 	.short	0x0070
        /*0014*/ 	.byte	0x00, 0xf0, 0x01, 0x10


	//----- nvinfo : EIATTR_SPARSE_MMA_MASK
	.align		4
.L_23:
        /*0018*/ 	.byte	0x03, 0x50
        /*001a*/ 	.short	0x0000


	//----- nvinfo : EIATTR_MAXREG_COUNT
	.align		4
        /*001c*/ 	.byte	0x03, 0x1b
        /*001e*/ 	.short	0x00a8


	//----- nvinfo : EIATTR_NUM_BARRIERS
	.align		4
        /*0020*/ 	.byte	0x02, 0x4c
        /*0022*/ 	.byte	0x01
	.zero		1


	//----- nvinfo : EIATTR_EXTERNS
	.align		4
        /*0024*/ 	.byte	0x04, 0x0f
        /*0026*/ 	.short	(.L_25 - .L_24)


	//   ....[0]....
	.align		4
.L_24:
        /*0028*/ 	.word	index@(__assertfail)


	//----- nvinfo : EIATTR_MERCURY_ISA_VERSION
	.align		4
.L_25:
        /*002c*/ 	.byte	0x03, 0x5f
        /*002e*/ 	.short	0x0101


	//----- nvinfo : EIATTR_INT_WARP_WIDE_INSTR_OFFSETS
	.align		4
        /*0030*/ 	.byte	0x04, 0x31
        /*0032*/ 	.short	(.L_27 - .L_26)


	//   ....[0]....
.L_26:
        /*0034*/ 	.word	0x00000460


	//   ....[1]....
        /*0038*/ 	.word	0x00000480


	//   ....[2]....
        /*003c*/ 	.word	0x00000640


	//   ....[3]....
        /*0040*/ 	.word	0x00002900


	//----- nvinfo : EIATTR_COOP_GROUP_MASK_REGIDS
	.align		4
.L_27:
        /*0044*/ 	.byte	0x04, 0x29
        /*0046*/ 	.short	(.L_29 - .L_28)


	//   ....[0]....
.L_28:
        /*0048*/ 	.word	0xffffffff


	//   ....[1]....
        /*004c*/ 	.word	0xffffffff


	//   ....[2]....
        /*0050*/ 	.word	0xffffffff


	//   ....[3]....
        /*0054*/ 	.word	0xffffffff


	//   ....[4]....
        /*0058*/ 	.word	0xffffffff


	//   ....[5]....
        /*005c*/ 	.word	0xffffffff


	//----- nvinfo : EIATTR_COOP_GROUP_INSTR_OFFSETS
	.align		4
.L_29:
        /*0060*/ 	.byte	0x04, 0x28
        /*0062*/ 	.short	(.L_31 - .L_30)


	//   ....[0]....
.L_30:
        /*0064*/ 	.word	0x00000060


	//   ....[1]....
        /*0068*/ 	.word	0x00000070


	//   ....[2]....
        /*006c*/ 	.word	0x00000130


	//   ....[3]....
        /*0070*/ 	.word	0x000002b0


	//   ....[4]....
        /*0074*/ 	.word	0x000007e0


	//   ....[5]....
        /*0078*/ 	.word	0x00001410


	//----- nvinfo : EIATTR_REG_RECONFIG
	.align		4
.L_31:
        /*007c*/ 	.byte	0x01, 0x54
	.zero		2


	//----- nvinfo : EIATTR_SYSCALL_OFFSETS
	.align		4
        /*0080*/ 	.byte	0x04, 0x46
        /*0082*/ 	.short	(.L_33 - .L_32)


	//   ....[0]....
.L_32:
        /*0084*/ 	.word	0x00001600


	//----- nvinfo : EIATTR_MBARRIER_INSTR_OFFSETS
	.align		4
.L_33:
        /*0088*/ 	.byte	0x04, 0x39
        /*008a*/ 	.short	(.L_35 - .L_34)


	//   ....[0]....
.L_34:
        /*008c*/ 	.word	0x00000230
        /*0090*/ 	.word	0x000000ff
        /*0094*/ 	.word	0x00000000
        /*0098*/ 	.short	0x0100
        /*009a*/ 	.byte	0x08
	.zero		1


	//   ....[1]....
        /*009c*/ 	.word	0x00000240
        /*00a0*/ 	.word	0x000000ff
        /*00a4*/ 	.word	0x00000018
        /*00a8*/ 	.short	0x0100
        /*00aa*/ 	.byte	0x08
	.zero		1


	//   ....[2]....
        /*00ac*/ 	.word	0x00000250
        /*00b0*/ 	.word	0x000000ff
        /*00b4*/ 	.word	0x00000008
        /*00b8*/ 	.short	0x0100
        /*00ba*/ 	.byte	0x08
	.zero		1


	//   ....[3]....
        /*00bc*/ 	.word	0x00000260
        /*00c0*/ 	.word	0x000000ff
        /*00c4*/ 	.word	0x00000020
        /*00c8*/ 	.short	0x0100
        /*00ca*/ 	.byte	0x08
	.zero		1


	//   ....[4]....
        /*00cc*/ 	.word	0x00000270
        /*00d0*/ 	.word	0x000000ff
        /*00d4*/ 	.word	0x00000010
        /*00d8*/ 	.short	0x0100
        /*00da*/ 	.byte	0x08
	.zero		1


	//   ....[5]....
        /*00dc*/ 	.word	0x00000280
        /*00e0*/ 	.word	0x000000ff
        /*00e4*/ 	.word	0x00000028
        /*00e8*/ 	.short	0x0100
        /*00ea*/ 	.byte	0x08
	.zero		1


	//   ....[6]....
        /*00ec*/ 	.word	0x000006d0
        /*00f0*/ 	.word	0x000000ff
        /*00f4*/ 	.word	0x00000040
        /*00f8*/ 	.short	0x0100
        /*00fa*/ 	.byte	0x06
	.zero		1


	//   ....[7]....
        /*00fc*/ 	.word	0x00000760
        /*0100*/ 	.word	0x000000ff
        /*0104*/ 	.word	0x00000048
        /*0108*/ 	.short	0x0100
        /*010a*/ 	.byte	0x06
	.zero		1


	//   ....[8]....
        /*010c*/ 	.word	0x000016c0
        /*0110*/ 	.word	0x00000003
        /*0114*/ 	.word	0x00000000
        /*0118*/ 	.short	0x010a
        /*011a*/ 	.byte	0x3f
	.zero		1


	//   ....[9]....
        /*011c*/ 	.word	0x00001720
        /*0120*/ 	.word	0x00000003
        /*0124*/ 	.word	0x00000000
        /*0128*/ 	.short	0x010a
        /*012a*/ 	.byte	0x3f
	.zero		1


	//   ....[10]....
        /*012c*/ 	.word	0x00001fd0
        /*0130*/ 	.word	0x00000004
        /*0134*/ 	.word	0x00000000
        /*0138*/ 	.short	0x010a
        /*013a*/ 	.byte	0x3f
	.zero		1


	//   ....[11]....
        /*013c*/ 	.word	0x00002010
        /*0140*/ 	.word	0x00000004
        /*0144*/ 	.word	0x00000000
        /*0148*/ 	.short	0x010a
        /*014a*/ 	.byte	0x3f
	.zero		1


	//   ....[12]....
        /*014c*/ 	.word	0x000027b0
        /*0150*/ 	.word	0x00000003
        /*0154*/ 	.word	0x00000000
        /*0158*/ 	.short	0x0101
        /*015a*/ 	.byte	0x3f
	.zero		1


	//   ....[13]....
        /*015c*/ 	.word	0x000029a0
        /*0160*/ 	.word	0x00000003
        /*0164*/ 	.word	0x00000000
        /*0168*/ 	.short	0x0101
        /*016a*/ 	.byte	0x3f
	.zero		1


	//   ....[14]....
        /*016c*/ 	.word	0x00004540
        /*0170*/ 	.word	0x0000000f
        /*0174*/ 	.word	0x00000018
        /*0178*/ 	.short	0x010a
        /*017a*/ 	.byte	0x3f
	.zero		1


	//   ....[15]....
        /*017c*/ 	.word	0x00004ae0
        /*0180*/ 	.word	0x00000005
        /*0184*/ 	.word	0x00000048
        /*0188*/ 	.short	0x0101
        /*018a*/ 	.byte	0x3f
	.zero		1


	//   ....[16]....
        /*018c*/ 	.word	0x00005230
        /*0190*/ 	.word	0x00000009
        /*0194*/ 	.word	0x00000000
        /*0198*/ 	.short	0x010a
        /*019a*/ 	.byte	0x3f
	.zero		1


	//   ....[17]....
        /*019c*/ 	.word	0x000052b0
        /*01a0*/ 	.word	0x00000006
        /*01a4*/ 	.word	0x00000000
        /*01a8*/ 	.short	0x010a
        /*01aa*/ 	.byte	0x3f
	.zero		1


	//   ....[18]....
        /*01ac*/ 	.word	0x00005340
        /*01b0*/ 	.word	0x00000003
        /*01b4*/ 	.word	0x00000000
        /*01b8*/ 	.short	0x010a
        /*01ba*/ 	.byte	0x3f
	.zero		1


	//   ....[19]....
        /*01bc*/ 	.word	0x000053a0
        /*01c0*/ 	.word	0x00000003
        /*01c4*/ 	.word	0x00000000
        /*01c8*/ 	.short	0x010a
        /*01ca*/ 	.byte	0x3f
	.zero		1


	//   ....[20]....
        /*01cc*/ 	.word	0x000053f0
        /*01d0*/ 	.word	0x00000004
        /*01d4*/ 	.word	0x00000000
        /*01d8*/ 	.short	0x010a
        /*01da*/ 	.byte	0x3f
	.zero		1


	//   ....[21]....
        /*01dc*/ 	.word	0x000054c0
        /*01e0*/ 	.word	0x0000000f
        /*01e4*/ 	.word	0x00000018
        /*01e8*/ 	.short	0x010a
        /*01ea*/ 	.byte	0x3f
	.zero		1


	//   ....[22]....
        /*01ec*/ 	.word	0x00005590
        /*01f0*/ 	.word	0x00000009
        /*01f4*/ 	.word	0x00000000
        /*01f8*/ 	.short	0x010a
        /*01fa*/ 	.byte	0x3f
	.zero		1


	//   ....[23]....
        /*01fc*/ 	.word	0x000055e0
        /*0200*/ 	.word	0x00000006
        /*0204*/ 	.word	0x00000000
        /*0208*/ 	.short	0x010a
        /*020a*/ 	.byte	0x3f
	.zero		1


	//----- nvinfo : EIATTR_NUM_MBARRIERS
	.align		4
.L_35:
        /*020c*/ 	.byte	0x03, 0x38
        /*020e*/ 	.short	0x0008


	//----- nvinfo : EIATTR_EXIT_INSTR_OFFSETS
	.align		4
        /*0210*/ 	.byte	0x04, 0x1c
        /*0212*/ 	.short	(.L_37 - .L_36)


	//   ....[0]....
.L_36:
        /*0214*/ 	.word	0x000009b0


	//   ....[1]....
        /*0218*/ 	.word	0x000011b0


	//   ....[2]....
        /*021c*/ 	.word	0x00003cd0


	//   ....[3]....
        /*0220*/ 	.word	0x00004220


	//   ....[4]....
        /*0224*/ 	.word	0x00005390


	//----- nvinfo : EIATTR_MAX_THREADS
	.align		4
.L_37:
        /*0228*/ 	.byte	0x04, 0x05
        /*022a*/ 	.short	(.L_39 - .L_38)
.L_38:
        /*022c*/ 	.word	0x00000180
        /*0230*/ 	.word	0x00000001
        /*0234*/ 	.word	0x00000001


	//----- nvinfo : EIATTR_CRS_STACK_SIZE
	.align		4
.L_39:
        /*0238*/ 	.byte	0x04, 0x1e
        /*023a*/ 	.short	(.L_41 - .L_40)
.L_40:
        /*023c*/ 	.word	0x00000000


	//----- nvinfo : EIATTR_CBANK_PARAM_SIZE
	.align		4
.L_41:
        /*0240*/ 	.byte	0x03, 0x19
        /*0242*/ 	.short	0x0470


	//----- nvinfo : EIATTR_PARAM_CBANK
	.align		4
        /*0244*/ 	.byte	0x04, 0x0a
        /*0246*/ 	.short	(.L_43 - .L_42)
	.align		4
.L_42:
        /*0248*/ 	.word	index@(.nv.constant0._ZN7cutlass13device_kernelINS_4gemm6kernel13GemmUniversalIN4cute5tupleIJiiiiEEENS1_10collective13CollectiveMmaINS1_34MainloopSm90TmaGmmaWarpSpecializedILi3ENS5_IJNS4_1CILi2EEENSA_ILi1EEESC_EEENS1_35KernelTmaWarpSpecializedCooperativeEEENS5_IJNSA_ILi128EEENSA_ILi16EEENSA_ILi256EEEEEENS_6half_tENS5_IJlSC_lEEESK_SL_NS4_8TiledMMAINS4_8MMA_AtomIJNS4_4SM904GMMA25MMA_64x16x16_F32F16F16_SSILNSP_5MajorE0ELSR_0ELNSP_7ScaleInE1ELSS_1EEEEEENS4_6LayoutISD_NS5_IJSC_NSA_ILi0EEESW_EEEEENS5_IJNS4_10UnderscoreESZ_SZ_EEEEENS4_13SM90_TMA_LOADENS4_14ComposedLayoutINS4_7SwizzleILi3ELi4ELi3EEENS4_18smem_ptr_flag_bitsILi16EEENSV_INS5_IJNSA_ILi8EEENSA_ILi64EEEEEENS5_IJS19_SC_EEEEEEEvNS4_8identityENS4_23SM90_TMA_LOAD_MULTICASTES1D_vS1E_EENS_8epilogue10collective6detail29Sm90TmaWarpSpecializedAdapterINS1I_15DefaultEpilogueISK_SL_SL_NS1H_6thread17LinearCombinationISK_Li1EffLNS1M_9ScaleType4KindE0ELNS_15FloatRoundStyleE2ESK_EENS1_15EpilogueDefaultEEEEEvvEEEEvNT_6ParamsE)
        /*024c*/ 	.short	0x0210
        /*024e*/ 	.short	0x0470


	//----- nvinfo : EIATTR_SW_WAR
	.align		4
.L_43:
        /*0250*/ 	.byte	0x04, 0x36
        /*0252*/ 	.short	(.L_45 - .L_44)
.L_44:
        /*0254*/ 	.word	0x00000008
.L_45:


//--------------------- .nv.callgraph             --------------------------
	.section	.nv.callgraph,"",@"SHT_CUDA_CALLGRAPH"
	.align	4
	.sectionentsize	8
	.align		4
        /*0000*/ 	.word	0x00000000
	.align		4
        /*0004*/ 	.word	0xffffffff
	.align		4
        /*0008*/ 	.word	index@(_ZN7cutlass13device_kernelINS_4gemm6kernel13GemmUniversalIN4cute5tupleIJiiiiEEENS1_10collective13CollectiveMmaINS1_34MainloopSm90TmaGmmaWarpSpecializedILi3ENS5_IJNS4_1CILi2EEENSA_ILi1EEESC_EEENS1_35KernelTmaWarpSpecializedCooperativeEEENS5_IJNSA_ILi128EEENSA_ILi16EEENSA_ILi256EEEEEENS_6half_tENS5_IJlSC_lEEESK_SL_NS4_8TiledMMAINS4_8MMA_AtomIJNS4_4SM904GMMA25MMA_64x16x16_F32F16F16_SSILNSP_5MajorE0ELSR_0ELNSP_7ScaleInE1ELSS_1EEEEEENS4_6LayoutISD_NS5_IJSC_NSA_ILi0EEESW_EEEEENS5_IJNS4_10UnderscoreESZ_SZ_EEEEENS4_13SM90_TMA_LOADENS4_14ComposedLayoutINS4_7SwizzleILi3ELi4ELi3EEENS4_18smem_ptr_flag_bitsILi16EEENSV_INS5_IJNSA_ILi8EEENSA_ILi64EEEEEENS5_IJS19_SC_EEEEEEEvNS4_8identityENS4_23SM90_TMA_LOAD_MULTICASTES1D_vS1E_EENS_8epilogue10collective6detail29Sm90TmaWarpSpecializedAdapterINS1I_15DefaultEpilogueISK_SL_SL_NS1H_6thread17LinearCombinationISK_Li1EffLNS1M_9ScaleType4KindE0ELNS_15FloatRoundStyleE2ESK_EENS1_15EpilogueDefaultEEEEEvvEEEEvNT_6ParamsE)
	.align		4
        /*000c*/ 	.word	index@(__assertfail)
	.align		4
        /*0010*/ 	.word	0x00000000
	.align		4
        /*0014*/ 	.word	0xfffffffe
	.align		4
        /*0018*/ 	.word	0x00000000
	.align		4
        /*001c*/ 	.word	0xfffffffd
	.align		4
        /*0020*/ 	.word	0x00000000
	.align		4
        /*0024*/ 	.word	0xfffffffc


//--------------------- .nv.constant4             --------------------------
	.section	.nv.constant4,"a",@progbits
	.align	8
	.align		8
.nv.constant4:
        /*0000*/ 	.dword	__assertfail
	.align		8
        /*0008*/ 	.dword	__unnamed_1
	.align		8
        /*0010*/ 	.dword	_ZN40_INTERNAL_e1a27a45_4_k_cu_224d017b_149784cuda3std3__45__cpo5beginE
	.align		8
        /*0018*/ 	.dword	_ZN40_INTERNAL_e1a27a45_4_k_cu_224d017b_149784cuda3std3__45__cpo3endE
	.align		8
        /*0020*/ 	.dword	_ZN40_INTERNAL_e1a27a45_4_k_cu_224d017b_149784cuda3std3__45__cpo6cbeginE
	.align		8
        /*0028*/ 	.dword	_ZN40_INTERNAL_e1a27a45_4_k_cu_224d017b_149784cuda3std3__45__cpo4cendE
	.align		8
        /*0030*/ 	.dword	_ZN40_INTERNAL_e1a27a45_4_k_cu_224d017b_149784cuda3std3__442_GLOBAL__N__e1a27a45_4_k_cu_224d017b_149786ignoreE
	.align		8
        /*0038*/ 	.dword	_ZN40_INTERNAL_e1a27a45_4_k_cu_224d017b_149784cuda3std3__419piecewise_constructE
	.align		8
        /*0040*/ 	.dword	_ZN40_INTERNAL_e1a27a45_4_k_cu_224d017b_149784cuda3std3__48in_placeE
	.align		8
        /*0048*/ 	.dword	_ZN40_INTERNAL_e1a27a45_4_k_cu_224d017b_149784cuda3std6ranges3__45__cpo4swapE
	.align		8
        /*0050*/ 	.dword	_ZN40_INTERNAL_e1a27a45_4_k_cu_224d017b_149784cuda3std6ranges3__45__cpo9iter_moveE
	.align		8
        /*0058*/ 	.dword	_ZN40_INTERNAL_e1a27a45_4_k_cu_224d017b_149784cute7productE
	.align		8
        /*0060*/ 	.dword	_ZN40_INTERNAL_e1a27a45_4_k_cu_224d017b_149784cute1_E
	.align		8
        /*0068*/ 	.dword	$str$22
	.align		8
        /*0070*/ 	.dword	$str$23


//--------------------- .text._ZN7cutlass13device_kernelINS_4gemm6kernel13GemmUniversalIN4cute5tupleIJiiiiEEENS1_10collective13CollectiveMmaINS1_34MainloopSm90TmaGmmaWarpSpecializedILi3ENS5_IJNS4_1CILi2EEENSA_ILi1EEESC_EEENS1_35KernelTmaWarpSpecializedCooperativeEEENS5_IJNSA_ILi128EEENSA_ILi16EEENSA_ILi256EEEEEENS_6half_tENS5_IJlSC_lEEESK_SL_NS4_8TiledMMAINS4_8MMA_AtomIJNS4_4SM904GMMA25MMA_64x16x16_F32F16F16_SSILNSP_5MajorE0ELSR_0ELNSP_7ScaleInE1ELSS_1EEEEEENS4_6LayoutISD_NS5_IJSC_NSA_ILi0EEESW_EEEEENS5_IJNS4_10UnderscoreESZ_SZ_EEEEENS4_13SM90_TMA_LOADENS4_14ComposedLayoutINS4_7SwizzleILi3ELi4ELi3EEENS4_18smem_ptr_flag_bitsILi16EEENSV_INS5_IJNSA_ILi8EEENSA_ILi64EEEEEENS5_IJS19_SC_EEEEEEEvNS4_8identityENS4_23SM90_TMA_LOAD_MULTICASTES1D_vS1E_EENS_8epilogue10collective6detail29Sm90TmaWarpSpecializedAdapterINS1I_15DefaultEpilogueISK_SL_SL_NS1H_6thread17LinearCombinationISK_Li1EffLNS1M_9ScaleType4KindE0ELNS_15FloatRoundStyleE2ESK_EENS1_15EpilogueDefaultEEEEEvvEEEEvNT_6ParamsE --------------------------
	.section	.text._ZN7cutlass13device_kernelINS_4gemm6kernel13GemmUniversalIN4cute5tupleIJiiiiEEENS1_10collective13CollectiveMmaINS1_34MainloopSm90TmaGmmaWarpSpecializedILi3ENS5_IJNS4_1CILi2EEENSA_ILi1EEESC_EEENS1_35KernelTmaWarpSpecializedCooperativeEEENS5_IJNSA_ILi128EEENSA_ILi16EEENSA_ILi256EEEEEENS_6half_tENS5_IJlSC_lEEESK_SL_NS4_8TiledMMAINS4_8MMA_AtomIJNS4_4SM904GMMA25MMA_64x16x16_F32F16F16_SSILNSP_5MajorE0ELSR_0ELNSP_7ScaleInE1ELSS_1EEEEEENS4_6LayoutISD_NS5_IJSC_NSA_ILi0EEESW_EEEEENS5_IJNS4_10UnderscoreESZ_SZ_EEEEENS4_13SM90_TMA_LOADENS4_14ComposedLayoutINS4_7SwizzleILi3ELi4ELi3EEENS4_18smem_ptr_flag_bitsILi16EEENSV_INS5_IJNSA_ILi8EEENSA_ILi64EEEEEENS5_IJS19_SC_EEEEEEEvNS4_8identityENS4_23SM90_TMA_LOAD_MULTICASTES1D_vS1E_EENS_8epilogue10collective6detail29Sm90TmaWarpSpecializedAdapterINS1I_15DefaultEpilogueISK_SL_SL_NS1H_6thread17LinearCombinationISK_Li1EffLNS1M_9ScaleType4KindE0ELNS_15FloatRoundStyleE2ESK_EENS1_15EpilogueDefaultEEEEEvvEEEEvNT_6ParamsE,"ax",@progbits
	.align	128
.text._ZN7cutlass13device_kernelINS_4gemm6kernel13GemmUniversalIN4cute5tupleIJiiiiEEENS1_10collective13CollectiveMmaINS1_34MainloopSm90TmaGmmaWarpSpecializedILi3ENS5_IJNS4_1CILi2EEENSA_ILi1EEESC_EEENS1_35KernelTmaWarpSpecializedCooperativeEEENS5_IJNSA_ILi128EEENSA_ILi16EEENSA_ILi256EEEEEENS_6half_tENS5_IJlSC_lEEESK_SL_NS4_8TiledMMAINS4_8MMA_AtomIJNS4_4SM904GMMA25MMA_64x16x16_F32F16F16_SSILNSP_5MajorE0ELSR_0ELNSP_7ScaleInE1ELSS_1EEEEEENS4_6LayoutISD_NS5_IJSC_NSA_ILi0EEESW_EEEEENS5_IJNS4_10UnderscoreESZ_SZ_EEEEENS4_13SM90_TMA_LOADENS4_14ComposedLayoutINS4_7SwizzleILi3ELi4ELi3EEENS4_18smem_ptr_flag_bitsILi16EEENSV_INS5_IJNSA_ILi8EEENSA_ILi64EEEEEENS5_IJS19_SC_EEEEEEEvNS4_8identityENS4_23SM90_TMA_LOAD_MULTICASTES1D_vS1E_EENS_8epilogue10collective6detail29Sm90TmaWarpSpecializedAdapterINS1I_15DefaultEpilogueISK_SL_SL_NS1H_6thread17LinearCombinationISK_Li1EffLNS1M_9ScaleType4KindE0ELNS_15FloatRoundStyleE2ESK_EENS1_15EpilogueDefaultEEEEEvvEEEEvNT_6ParamsE:
        .type           _ZN7cutlass13device_kernelINS_4gemm6kernel13GemmUniversalIN4cute5tupleIJiiiiEEENS1_10collective13CollectiveMmaINS1_34MainloopSm90TmaGmmaWarpSpecializedILi3ENS5_IJNS4_1CILi2EEENSA_ILi1EEESC_EEENS1_35KernelTmaWarpSpecializedCooperativeEEENS5_IJNSA_ILi128EEENSA_ILi16EEENSA_ILi256EEEEEENS_6half_tENS5_IJlSC_lEEESK_SL_NS4_8TiledMMAINS4_8MMA_AtomIJNS4_4SM904GMMA25MMA_64x16x16_F32F16F16_SSILNSP_5MajorE0ELSR_0ELNSP_7ScaleInE1ELSS_1EEEEEENS4_6LayoutISD_NS5_IJSC_NSA_ILi0EEESW_EEEEENS5_IJNS4_10UnderscoreESZ_SZ_EEEEENS4_13SM90_TMA_LOADENS4_14ComposedLayoutINS4_7SwizzleILi3ELi4ELi3EEENS4_18smem_ptr_flag_bitsILi16EEENSV_INS5_IJNSA_ILi8EEENSA_ILi64EEEEEENS5_IJS19_SC_EEEEEEEvNS4_8identityENS4_23SM90_TMA_LOAD_MULTICASTES1D_vS1E_EENS_8epilogue10collective6detail29Sm90TmaWarpSpecializedAdapterINS1I_15DefaultEpilogueISK_SL_SL_NS1H_6thread17LinearCombinationISK_Li1EffLNS1M_9ScaleType4KindE0ELNS_15FloatRoundStyleE2ESK_EENS1_15EpilogueDefaultEEEEEvvEEEEvNT_6ParamsE,@function
        .size           _ZN7cutlass13device_kernelINS_4gemm6kernel13GemmUniversalIN4cute5tupleIJiiiiEEENS1_10collective13CollectiveMmaINS1_34MainloopSm90TmaGmmaWarpSpecializedILi3ENS5_IJNS4_1CILi2EEENSA_ILi1EEESC_EEENS1_35KernelTmaWarpSpecializedCooperativeEEENS5_IJNSA_ILi128EEENSA_ILi16EEENSA_ILi256EEEEEENS_6half_tENS5_IJlSC_lEEESK_SL_NS4_8TiledMMAINS4_8MMA_AtomIJNS4_4SM904GMMA25MMA_64x16x16_F32F16F16_SSILNSP_5MajorE0ELSR_0ELNSP_7ScaleInE1ELSS_1EEEEEENS4_6LayoutISD_NS5_IJSC_NSA_ILi0EEESW_EEEEENS5_IJNS4_10UnderscoreESZ_SZ_EEEEENS4_13SM90_TMA_LOADENS4_14ComposedLayoutINS4_7SwizzleILi3ELi4ELi3EEENS4_18smem_ptr_flag_bitsILi16EEENSV_INS5_IJNSA_ILi8EEENSA_ILi64EEEEEENS5_IJS19_SC_EEEEEEEvNS4_8identityENS4_23SM90_TMA_LOAD_MULTICASTES1D_vS1E_EENS_8epilogue10collective6detail29Sm90TmaWarpSpecializedAdapterINS1I_15DefaultEpilogueISK_SL_SL_NS1H_6thread17LinearCombinationISK_Li1EffLNS1M_9ScaleType4KindE0ELNS_15FloatRoundStyleE2ESK_EENS1_15EpilogueDefaultEEEEEvvEEEEvNT_6ParamsE,(.L_x_83 - _ZN7cutlass13device_kernelINS_4gemm6kernel13GemmUniversalIN4cute5tupleIJiiiiEEENS1_10collective13CollectiveMmaINS1_34MainloopSm90TmaGmmaWarpSpecializedILi3ENS5_IJNS4_1CILi2EEENSA_ILi1EEESC_EEENS1_35KernelTmaWarpSpecializedCooperativeEEENS5_IJNSA_ILi128EEENSA_ILi16EEENSA_ILi256EEEEEENS_6half_tENS5_IJlSC_lEEESK_SL_NS4_8TiledMMAINS4_8MMA_AtomIJNS4_4SM904GMMA25MMA_64x16x16_F32F16F16_SSILNSP_5MajorE0ELSR_0ELNSP_7ScaleInE1ELSS_1EEEEEENS4_6LayoutISD_NS5_IJSC_NSA_ILi0EEESW_EEEEENS5_IJNS4_10UnderscoreESZ_SZ_EEEEENS4_13SM90_TMA_LOADENS4_14ComposedLayoutINS4_7SwizzleILi3ELi4ELi3EEENS4_18smem_ptr_flag_bitsILi16EEENSV_INS5_IJNSA_ILi8EEENSA_ILi64EEEEEENS5_IJS19_SC_EEEEEEEvNS4_8identityENS4_23SM90_TMA_LOAD_MULTICASTES1D_vS1E_EENS_8epilogue10collective6detail29Sm90TmaWarpSpecializedAdapterINS1I_15DefaultEpilogueISK_SL_SL_NS1H_6thread17LinearCombinationISK_Li1EffLNS1M_9ScaleType4KindE0ELNS_15FloatRoundStyleE2ESK_EENS1_15EpilogueDefaultEEEEEvvEEEEvNT_6ParamsE)
        .other          _ZN7cutlass13device_kernelINS_4gemm6kernel13GemmUniversalIN4cute5tupleIJiiiiEEENS1_10collective13CollectiveMmaINS1_34MainloopSm90TmaGmmaWarpSpecializedILi3ENS5_IJNS4_1CILi2EEENSA_ILi1EEESC_EEENS1_35KernelTmaWarpSpecializedCooperativeEEENS5_IJNSA_ILi128EEENSA_ILi16EEENSA_ILi256EEEEEENS_6half_tENS5_IJlSC_lEEESK_SL_NS4_8TiledMMAINS4_8MMA_AtomIJNS4_4SM904GMMA25MMA_64x16x16_F32F16F16_SSILNSP_5MajorE0ELSR_0ELNSP_7ScaleInE1ELSS_1EEEEEENS4_6LayoutISD_NS5_IJSC_NSA_ILi0EEESW_EEEEENS5_IJNS4_10UnderscoreESZ_SZ_EEEEENS4_13SM90_TMA_LOADENS4_14ComposedLayoutINS4_7SwizzleILi3ELi4ELi3EEENS4_18smem_ptr_flag_bitsILi16EEENSV_INS5_IJNSA_ILi8EEENSA_ILi64EEEEEENS5_IJS19_SC_EEEEEEEvNS4_8identityENS4_23SM90_TMA_LOAD_MULTICASTES1D_vS1E_EENS_8epilogue10collective6detail29Sm90TmaWarpSpecializedAdapterINS1I_15DefaultEpilogueISK_SL_SL_NS1H_6thread17LinearCombinationISK_Li1EffLNS1M_9ScaleType4KindE0ELNS_15FloatRoundStyleE2ESK_EENS1_15EpilogueDefaultEEEEEvvEEEEvNT_6ParamsE,@"STO_CUDA_ENTRY STV_DEFAULT"
_ZN7cutlass13device_kernelINS_4gemm6kernel13GemmUniversalIN4cute5tupleIJiiiiEEENS1_10collective13CollectiveMmaINS1_34MainloopSm90TmaGmmaWarpSpecializedILi3ENS5_IJNS4_1CILi2EEENSA_ILi1EEESC_EEENS1_35KernelTmaWarpSpecializedCooperativeEEENS5_IJNSA_ILi128EEENSA_ILi16EEENSA_ILi256EEEEEENS_6half_tENS5_IJlSC_lEEESK_SL_NS4_8TiledMMAINS4_8MMA_AtomIJNS4_4SM904GMMA25MMA_64x16x16_F32F16F16_SSILNSP_5MajorE0ELSR_0ELNSP_7ScaleInE1ELSS_1EEEEEENS4_6LayoutISD_NS5_IJSC_NSA_ILi0EEESW_EEEEENS5_IJNS4_10UnderscoreESZ_SZ_EEEEENS4_13SM90_TMA_LOADENS4_14ComposedLayoutINS4_7SwizzleILi3ELi4ELi3EEENS4_18smem_ptr_flag_bitsILi16EEENSV_INS5_IJNSA_ILi8EEENSA_ILi64EEEEEENS5_IJS19_SC_EEEEEEEvNS4_8identityENS4_23SM90_TMA_LOAD_MULTICASTES1D_vS1E_EENS_8epilogue10collective6detail29Sm90TmaWarpSpecializedAdapterINS1I_15DefaultEpilogueISK_SL_SL_NS1H_6thread17LinearCombinationISK_Li1EffLNS1M_9ScaleType4KindE0ELNS_15FloatRoundStyleE2ESK_EENS1_15EpilogueDefaultEEEEEvvEEEEvNT_6ParamsE:
[----:B------:R-:W0:Y:S01]  /*0000*/  LDC R1, c[0x0][0x28] ;  /* 0x00000a00ff017b82 */ /* 0x000e220000000800 */
[----:B------:R-:W1:Y:S01]  /*0010*/  S2R R39, SR_TID.X ;  /* 0x0000000000277919 */ /* 0x000e620000002100 */
[----:B------:R-:W-:Y:S01]  /*0020*/  ELECT P0, URZ, PT ;  /* 0x00000000003f782f */ /* 0x000fe20003800000 */
[----:B------:R-:W-:Y:S01]  /*0030*/  BSSY B0, `(.L_x_0) ;  /* 0x000000f000007945 */ /* 0x000fe20003800000 */
[--C-:B-1----:R-:W-:Y:S02]  /*0040*/  SHF.R.U32.HI R0, RZ, 0x5, R39.reuse ;  /* 0x00000005ff007819 */ /* 0x102fe40000011627 */
[----:B------:R-:W-:-:S03]  /*0050*/  SHF.R.U32.HI R6, RZ, 0x7, R39 ;  /* 0x00000007ff067819 */ /* 0x000fc60000011627 */
[----:B------:R-:W1:Y:S04]  /*0060*/  SHFL.IDX PT, R2, R0, RZ, 0x1f ;  /* 0x00001fff00027589 */ /* 0x000e6800000e0000 */
[----:B------:R2:W3:Y:S01]  /*0070*/  SHFL.IDX PT, R5, R6, RZ, 0x1f ;  /* 0x00001fff06057589 */ /* 0x0004e200000e0000 */
[----:B-1----:R-:W-:-:S13]  /*0080*/  ISETP.NE.OR P0, PT, R2, RZ, !P0 ;  /* 0x000000ff0200720c */ /* 0x002fda0004705670 */
[----:B0-23--:R-:W-:Y:S05]  /*0090*/  @P0 BRA `(.L_x_1) ;  /* 0x0000000000200947 */ /* 0x00dfea0003800000 */
[----:B------:R-:W-:Y:S02]  /*00a0*/  ULDC.64 UR4, c[0x0][0x198] ;  /* 0x0000660000047ab9 */ /* 0x000fe40000000a00 */
[----:B------:R-:W-:Y:S02]  /*00b0*/  UIADD3 UR6, UP0, UR4, 0xf0, URZ ;  /* 0x000000f004067890 */ /* 0x000fe4000ff1e03f */
[----:B------:R-:W-:Y:S02]  /*00c0*/  UIADD3 UR4, UP1, UR4, 0x1f0, URZ ;  /* 0x000001f004047890 */ /* 0x000fe4000ff3e03f */
[----:B------:R-:W-:Y:S02]  /*00d0*/  UIADD3.X UR7, URZ, UR5, URZ, UP0, !UPT ;  /* 0x000000053f077290 */ /* 0x000fe400087fe43f */
[----:B------:R-:W-:-:S07]  /*00e0*/  UIADD3.X UR5, URZ, UR5, URZ, UP1, !UPT ;  /* 0x000000053f057290 */ /* 0x000fce0008ffe43f */
[----:B------:R0:W-:Y:S02]  /*00f0*/  UTMACCTL.PF [UR6] ;  /* 0x00000000060079b9 */ /* 0x0001e40008040000 */
[----:B------:R0:W-:Y:S02]  /*0100*/  UTMACCTL.PF [UR4] ;  /* 0x00000000040079b9 */ /* 0x0001e40008040000 */
[----:B0-----:R-:W-:Y:S01]  /*0110*/  NOP ;  /* 0x0000000000007918 */ /* 0x001fe20000000000 */
.L_x_1:
[----:B------:R-:W-:Y:S05]  /*0120*/  BSYNC B0 ;  /* 0x0000000000007941 */ /* 0x000fea0003800000 */
.L_x_0:
[----:B------:R-:W0:Y:S02]  /*0130*/  SHFL.IDX PT, R3, R0, RZ, 0x1f ;  /* 0x00001fff00037589 */ /* 0x000e2400000e0000 */
[----:B0-----:R-:W-:-:S13]  /*0140*/  ISETP.NE.AND P0, PT, R3, RZ, PT ;  /* 0x000000ff0300720c */ /* 0x001fda0003f05270 */
[----:B------:R-:W-:Y:S05]  /*0150*/  @P0 BRA `(.L_x_2) ;  /* 0x0000000000500947 */ /* 0x000fea0003800000 */
[----:B------:R-:W0:Y:S01]  /*0160*/  S2UR UR8, SR_CgaCtaId ;  /* 0x00000000000879c3 */ /* 0x000e220000008800 */
[----:B------:R-:W-:Y:S01]  /*0170*/  UMOV UR4, 0x400 ;  /* 0x0000040000047882 */ /* 0x000fe20000000000 */
[----:B------:R-:W-:Y:S01]  /*0180*/  UMOV UR5, 0x1 ;  /* 0x0000000100057882 */ /* 0x000fe20000000000 */
[----:B------:R-:W-:Y:S01]  /*0190*/  UMOV UR6, 0x4 ;  /* 0x0000000400067882 */ /* 0x000fe20000000000 */
[----:B------:R-:W-:Y:S01]  /*01a0*/  ELECT P0, URZ, PT ;  /* 0x00000000003f782f */ /* 0x000fe20003800000 */
[----:B------:R-:W-:-:S04]  /*01b0*/  UIADD3 UR6, -UR6, 0x100000, URZ ;  /* 0x0010000006067890 */ /* 0x000fc8000fffe13f */
[----:B------:R-:W-:Y:S02]  /*01c0*/  USHF.L.U32 UR7, UR6, 0xb, URZ ;  /* 0x0000000b06077899 */ /* 0x000fe4000800063f */
[----:B------:R-:W-:Y:S02]  /*01d0*/  USHF.L.U32 UR6, UR6, 0x1, URZ ;  /* 0x0000000106067899 */ /* 0x000fe4000800063f */
[----:B0-----:R-:W-:Y:S02]  /*01e0*/  ULEA UR8, UR8, UR4, 0x18 ;  /* 0x0000000408087291 */ /* 0x001fe4000f8ec03f */
[----:B------:R-:W-:-:S04]  /*01f0*/  UIADD3 UR4, -UR5, 0x100000, URZ ;  /* 0x0010000005047890 */ /* 0x000fc8000fffe13f */
[----:B------:R-:W-:Y:S02]  /*0200*/  USHF.L.U32 UR5, UR4, 0xb, URZ ;  /* 0x0000000b04057899 */ /* 0x000fe4000800063f */
[----:B------:R-:W-:Y:S01]  /*0210*/  USHF.L.U32 UR4, UR4, 0x1, URZ ;  /* 0x0000000104047899 */ /* 0x000fe2000800063f */
[----:B------:R-:W0:Y:S11]  /*0220*/  FENCE.VIEW.ASYNC.S ;  /* 0x00000000000073c6 */ /* 0x000e360000000000 */
[----:B0-----:R0:W1:Y:S01]  /*0230*/  SYNCS.EXCH.64 URZ, [UR8], UR4 ;  /* 0x00000004083f75b2 */ /* 0x0010620008000100 */
[----:B------:R0:W2:Y:S01]  /*0240*/  SYNCS.EXCH.64 URZ, [UR8+0x18], UR6 ;  /* 0x00001806083f75b2 */ /* 0x0000a20008000100 */
[----:B------:R0:W3:Y:S01]  /*0250*/  SYNCS.EXCH.64 URZ, [UR8+0x8], UR4 ;  /* 0x00000804083f75b2 */ /* 0x0000e20008000100 */
[----:B------:R0:W4:Y:S01]  /*0260*/  SYNCS.EXCH.64 URZ, [UR8+0x20], UR6 ;  /* 0x00002006083f75b2 */ /* 0x0001220008000100 */
[----:B------:R0:W0:Y:S01]  /*0270*/  SYNCS.EXCH.64 URZ, [UR8+0x10], UR4 ;  /* 0x00001004083f75b2 */ /* 0x0000220008000100 */
[----:B------:R0:W0:Y:S01]  /*0280*/  SYNCS.EXCH.64 URZ, [UR8+0x28], UR6 ;  /* 0x00002806083f75b2 */ /* 0x0000220008000100 */
[----:B------:R-:W-:Y:S01]  /*0290*/  NOP ;  /* 0x0000000000007918 */ /* 0x000fe20000000000 */
.L_x_2:
[----:B------:R-:W-:Y:S01]  /*02a0*/  SHF.R.S32.HI R4, RZ, 0x1f, R39 ;  /* 0x0000001fff047819 */ /* 0x000fe20000011427 */
[----:B------:R-:W5:Y:S01]  /*02b0*/  SHFL.IDX PT, R0, R0, RZ, 0x1f ;  /* 0x00001fff00007589 */ /* 0x000f6200000e0000 */
[----:B0-----:R-:W0:Y:S01]  /*02c0*/  S2UR UR8, SR_CTAID.X ;  /* 0x00000000000879c3 */ /* 0x001e220000002500 */
[----:B------:R-:W-:Y:S02]  /*02d0*/  ELECT P0, URZ, PT ;  /* 0x00000000003f782f */ /* 0x000fe40003800000 */
[----:B------:R-:W-:Y:S01]  /*02e0*/  LEA.HI R4, R4, R39, RZ, 0x7 ;  /* 0x0000002704047211 */ /* 0x000fe200078f38ff */
[----:B------:R-:W-:Y:S01]  /*02f0*/  ULDC UR4, c[0x0][0x150] ;  /* 0x0000540000047ab9 */ /* 0x000fe20000000800 */
[----:B------:R-:W-:Y:S01]  /*0300*/  SHF.R.S32.HI R10, RZ, 0x1f, R3 ;  /* 0x0000001fff0a7819 */ /* 0x000fe20000011403 */
[----:B------:R-:W-:Y:S01]  /*0310*/  NOP ;  /* 0x0000000000007918 */ /* 0x000fe20000000000 */
[----:B------:R-:W-:Y:S01]  /*0320*/  LOP3.LUT R4, R4, 0xffffff80, RZ, 0xc0, !PT ;  /* 0xffffff8004047812 */ /* 0x000fe200078ec0ff */
[----:B------:R-:W-:Y:S01]  /*0330*/  IMAD.MOV.U32 R23, RZ, RZ, 0x1 ;  /* 0x00000001ff177424 */ /* 0x000fe200078e00ff */
[----:B------:R-:W-:Y:S01]  /*0340*/  LEA.HI R10, R10, R3, RZ, 0x2 ;  /* 0x000000030a0a7211 */ /* 0x000fe200078f10ff */
[----:B------:R-:W1:Y:S01]  /*0350*/  LDC R12, c[0x0][0x144] ;  /* 0x00005100ff0c7b82 */ /* 0x000e620000000800 */
[----:B------:R-:W-:Y:S01]  /*0360*/  NOP ;  /* 0x0000000000007918 */ /* 0x000fe20000000000 */
[----:B------:R-:W-:Y:S01]  /*0370*/  IMAD.IADD R8, R39, 0x1, -R4 ;  /* 0x0000000127087824 */ /* 0x000fe200078e0a04 */
[----:B------:R-:W-:Y:S01]  /*0380*/  LOP3.LUT R10, R10, 0x3ffffffc, RZ, 0xc0, !PT ;  /* 0x3ffffffc0a0a7812 */ /* 0x000fe200078ec0ff */
[----:B------:R-:W2:Y:S01]  /*0390*/  S2R R4, SR_CTAID.Y ;  /* 0x0000000000047919 */ /* 0x000ea20000002600 */
[----:B------:R-:W-:-:S02]  /*03a0*/  ISETP.NE.AND P3, PT, R5, RZ, PT ;  /* 0x000000ff0500720c */ /* 0x000fc40003f65270 */
[----:B------:R-:W-:Y:S01]  /*03b0*/  SHF.R.S32.HI R7, RZ, 0x1f, R8 ;  /* 0x0000001fff077819 */ /* 0x000fe20000011408 */
[----:B------:R-:W-:Y:S01]  /*03c0*/  IMAD.IADD R10, R3, 0x1, -R10 ;  /* 0x00000001030a7824 */ /* 0x000fe200078e0a0a */
[----:B------:R-:W3:Y:S02]  /*03d0*/  LDC R14, c[0x0][0x140] ;  /* 0x00005000ff0e7b82 */ /* 0x000ee40000000800 */
[----:B------:R-:W-:Y:S02]  /*03e0*/  LEA.HI R7, R7, R8, RZ, 0x3 ;  /* 0x0000000807077211 */ /* 0x000fe400078f18ff */
[----:B-----5:R-:W-:Y:S02]  /*03f0*/  ISETP.NE.OR P0, PT, R0, RZ, !P0 ;  /* 0x000000ff0000720c */ /* 0x020fe40004705670 */
[--C-:B------:R-:W-:Y:S02]  /*0400*/  SHF.R.S32.HI R0, RZ, 0x3, R7.reuse ;  /* 0x00000003ff007819 */ /* 0x100fe40000011407 */
[----:B------:R-:W-:-:S02]  /*0410*/  SHF.R.S32.HI R7, RZ, 0x1f, R7 ;  /* 0x0000001fff077819 */ /* 0x000fc40000011407 */
[----:B0-----:R-:W-:Y:S02]  /*0420*/  I2FP.F32.U32 R9, UR8 ;  /* 0x0000000800097c45 */ /* 0x001fe40008201000 */
[----:B------:R-:W-:-:S03]  /*0430*/  LEA.HI R7, R7, R0, RZ, 0x2 ;  /* 0x0000000007077211 */ /* 0x000fc600078f10ff */
[----:B------:R-:W-:Y:S01]  /*0440*/  FMUL R9, R9, UR4 ;  /* 0x0000000409097c20 */ /* 0x000fe20008400000 */
[----:B------:R-:W-:Y:S01]  /*0450*/  LOP3.LUT R7, R7, 0xfffffffc, RZ, 0xc0, !PT ;  /* 0xfffffffc07077812 */ /* 0x000fe200078ec0ff */
[----:B------:R-:W-:Y:S01]  /*0460*/  VOTEU.ALL UP0, P0 ;  /* 0x00000000003f7886 */ /* 0x000fe20000000000 */
[----:B------:R-:W-:Y:S01]  /*0470*/  ULDC UR4, c[0x0][0x154] ;  /* 0x0000550000047ab9 */ /* 0x000fe20000000800 */
[----:B------:R-:W-:Y:S02]  /*0480*/  VOTEU.ALL UP1, P0 ;  /* 0x00000000003f7886 */ /* 0x000fe40000020000 */
[----:B------:R-:W0:Y:S01]  /*0490*/  F2I.U32.TRUNC.NTZ R9, R9 ;  /* 0x0000000900097305 */ /* 0x000e22000020f000 */
[----:B------:R-:W-:Y:S01]  /*04a0*/  IMAD.IADD R7, R0, 0x1, -R7 ;  /* 0x0000000100077824 */ /* 0x000fe200078e0a07 */
[----:B------:R-:W5:Y:S01]  /*04b0*/  @!UP0 S2UR UR7, SR_CgaCtaId ;  /* 0x00000000000789c3 */ /* 0x000f620000008800 */
[----:B------:R-:W-:Y:S01]  /*04c0*/  @!UP0 UMOV UR6, 0x400 ;  /* 0x0000040000068882 */ /* 0x000fe20000000000 */
[----:B---3--:R-:W-:Y:S01]  /*04d0*/  ISETP.EQ.U32.AND P2, PT, R14, 0x1, PT ;  /* 0x000000010e00780c */ /* 0x008fe20003f42070 */
[----:B------:R-:W-:Y:S01]  /*04e0*/  IMAD R10, R10, 0x4, R7 ;  /* 0x000000040a0a7824 */ /* 0x000fe200078e0207 */
[----:B--2---:R-:W-:-:S04]  /*04f0*/  I2FP.F32.U32 R3, R4 ;  /* 0x0000000400037245 */ /* 0x004fc80000201000 */
[----:B------:R-:W-:Y:S01]  /*0500*/  LEA.HI R0, R10, R10, RZ, 0x1 ;  /* 0x0000000a0a007211 */ /* 0x000fe200078f08ff */
[----:B------:R-:W-:Y:S01]  /*0510*/  FMUL R13, R3, UR4 ;  /* 0x00000004030d7c20 */ /* 0x000fe20008400000 */
[----:B------:R-:W2:Y:S01]  /*0520*/  LDC R7, c[0x0][0x148] ;  /* 0x00005200ff077b82 */ /* 0x000ea20000000800 */
[----:B------:R-:W-:Y:S01]  /*0530*/  UMOV UR4, 0x20 ;  /* 0x0000002000047882 */ /* 0x000fe20000000000 */
[----:B------:R-:W-:Y:S01]  /*0540*/  LOP3.LUT R11, R0, 0xfffffffe, RZ, 0xc0, !PT ;  /* 0xfffffffe000b7812 */ /* 0x000fe200078ec0ff */
[----:B0-----:R-:W-:Y:S01]  /*0550*/  IMAD.MOV R15, RZ, RZ, -R9 ;  /* 0x000000ffff0f7224 */ /* 0x001fe200078e0a09 */
[----:B------:R-:W-:Y:S01]  /*0560*/  SHF.R.S32.HI R9, RZ, 0x1f, R2 ;  /* 0x0000001fff097819 */ /* 0x000fe20000011402 */
[----:B------:R-:W0:Y:S01]  /*0570*/  F2I.U32.TRUNC.NTZ R13, R13 ;  /* 0x0000000d000d7305 */ /* 0x000e22000020f000 */
[----:B------:R-:W-:-:S04]  /*0580*/  @!UP0 UIADD3 UR4, -UR4, 0x100000, URZ ;  /* 0x0010000004048890 */ /* 0x000fc8000fffe13f */
[----:B------:R-:W-:Y:S02]  /*0590*/  @!UP0 USHF.L.U32 UR5, UR4, 0xb, URZ ;  /* 0x0000000b04058899 */ /* 0x000fe4000800063f */
[----:B------:R-:W-:Y:S01]  /*05a0*/  @!UP0 USHF.L.U32 UR4, UR4, 0x1, URZ ;  /* 0x0000000104048899 */ /* 0x000fe2000800063f */
[----:B-1----:R-:W-:Y:S01]  /*05b0*/  IMAD R3, R12, R15, UR8 ;  /* 0x000000080c037e24 */ /* 0x002fe2000f8e020f */
[----:B------:R-:W-:Y:S01]  /*05c0*/  LEA.HI R9, R9, R2, RZ, 0x2 ;  /* 0x0000000209097211 */ /* 0x000fe200078f10ff */
[C---:B------:R-:W-:Y:S02]  /*05d0*/  IMAD.IADD R0, R10.reuse, 0x1, -R11 ;  /* 0x000000010a007824 */ /* 0x040fe400078e0a0b */
[----:B------:R-:W-:Y:S01]  /*05e0*/  IMAD.SHL.U32 R11, R10, 0x4, RZ ;  /* 0x000000040a0b7824 */ /* 0x000fe200078e00ff */
[----:B------:R-:W-:Y:S02]  /*05f0*/  LOP3.LUT R9, R9, 0xfffffffc, RZ, 0xc0, !PT ;  /* 0xfffffffc09097812 */ /* 0x000fe400078ec0ff */
[----:B------:R-:W-:Y:S01]  /*0600*/  ISETP.NE.AND P4, PT, R0, R3, PT ;  /* 0x000000030000720c */ /* 0x000fe20003f85270 */
[----:B-----5:R-:W-:Y:S01]  /*0610*/  @!UP0 ULEA UR6, UR7, UR6, 0x18 ;  /* 0x0000000607068291 */ /* 0x020fe2000f8ec03f */
[----:B------:R-:W-:Y:S01]  /*0620*/  LOP3.LUT R22, R10, 0xc, R11, 0x78, !PT ;  /* 0x0000000c0a167812 */ /* 0x000fe200078e780b */
[----:B------:R-:W-:Y:S01]  /*0630*/  IMAD.IADD R2, R2, 0x1, -R9 ;  /* 0x0000000102027824 */ /* 0x000fe200078e0a09 */
[----:B------:R-:W-:Y:S01]  /*0640*/  VOTEU.ALL UP0, P0 ;  /* 0x00000000003f7886 */ /* 0x000fe20000000000 */
[----:B------:R-:W-:Y:S01]  /*0650*/  LOP3.LUT P0, RZ, R8, 0x7, RZ, 0xc0, !PT ;  /* 0x0000000708ff7812 */ /* 0x000fe2000780c0ff */
[----:B0-----:R-:W-:-:S02]  /*0660*/  IMAD.MOV R24, RZ, RZ, -R13 ;  /* 0x000000ffff187224 */ /* 0x001fc400078e0a0d */
[----:B------:R-:W-:Y:S01]  /*0670*/  ISETP.NE.AND P1, PT, R2, 0x3, PT ;  /* 0x000000030200780c */ /* 0x000fe20003f25270 */
[----:B------:R-:W-:Y:S01]  /*0680*/  VIADD R10, R5, 0xffffffff ;  /* 0xffffffff050a7836 */ /* 0x000fe20000000000 */
[----:B------:R-:W-:Y:S01]  /*0690*/  ISETP.LT.U32.AND P0, PT, R22, 0x2, !P0 ;  /* 0x000000021600780c */ /* 0x000fe20004701070 */
[----:B--2---:R-:W-:Y:S01]  /*06a0*/  IMAD R9, R7, R24, R4 ;  /* 0x0000001807097224 */ /* 0x004fe200078e0204 */
[----:B------:R-:W-:Y:S01]  /*06b0*/  ISETP.EQ.OR P1, PT, R2, RZ, !P1 ;  /* 0x000000ff0200720c */ /* 0x000fe20004f22670 */
[----:B------:R-:W0:Y:S02]  /*06c0*/  FENCE.VIEW.ASYNC.S ;  /* 0x00000000000073c6 */ /* 0x000e240000000000 */
[----:B0-----:R0:W1:Y:S01]  /*06d0*/  @!UP0 SYNCS.EXCH.64 URZ, [UR6+0x40], UR4 ;  /* 0x00004004063f85b2 */ /* 0x0010620008000100 */
[----:B------:R-:W-:Y:S02]  /*06e0*/  @P4 LEA.HI R0, R22, R22, RZ, 0x1 ;  /* 0x0000001616004211 */ /* 0x000fe400078f08ff */
[----:B------:R-:W-:-:S02]  /*06f0*/  ISETP.EQ.AND P1, PT, R5, RZ, P1 ;  /* 0x000000ff0500720c */ /* 0x000fc40000f22270 */
[----:B------:R-:W-:Y:S02]  /*0700*/  @P4 SHF.R.S32.HI R0, RZ, 0x1, R0 ;  /* 0x00000001ff004819 */ /* 0x000fe40000011400 */
[----:B------:R-:W-:Y:S02]  /*0710*/  ISETP.GE.U32.AND P6, PT, R10, 0x2, PT ;  /* 0x000000020a00780c */ /* 0x000fe40003fc6070 */
[----:B------:R-:W-:Y:S02]  /*0720*/  @P4 ISETP.NE.AND P5, PT, R0, R9, PT ;  /* 0x000000090000420c */ /* 0x000fe40003fa5270 */
[----:B------:R-:W-:Y:S02]  /*0730*/  SEL R0, RZ, 0x1, !P0 ;  /* 0x00000001ff007807 */ /* 0x000fe40004000000 */
[----:B------:R-:W-:Y:S02]  /*0740*/  @P4 SEL R23, RZ, 0x1, P5 ;  /* 0x00000001ff174807 */ /* 0x000fe40002800000 */
[----:B------:R-:W-:Y:S01]  /*0750*/  SEL R16, RZ, 0x1, !P1 ;  /* 0x00000001ff107807 */ /* 0x000fe20004800000 */
[----:B------:R0:W2:Y:S01]  /*0760*/  @!UP1 SYNCS.EXCH.64 URZ, [UR6+0x48], UR4 ;  /* 0x00004804063f95b2 */ /* 0x0000a20008000100 */
[----:B------:R-:W-:Y:S01]  /*0770*/  LOP3.LUT R23, R23, R0, RZ, 0xc0, !PT ;  /* 0x0000000017177212 */ /* 0x000fe200078ec0ff */
[----:B------:R-:W-:Y:S01]  /*0780*/  NOP ;  /* 0x0000000000007918 */ /* 0x000fe20000000000 */
[----:B------:R-:W-:-:S02]  /*0790*/  LOP3.LUT R0, R39, 0x7f, RZ, 0xc0, !PT ;  /* 0x0000007f27007812 */ /* 0x000fc400078ec0ff */
[----:B------:R-:W-:Y:S01]  /*07a0*/  SEL R16, R16, 0x2, P6 ;  /* 0x0000000210107807 */ /* 0x000fe20003000000 */
[----:B0-----:R-:W-:Y:S06]  /*07b0*/  @!P2 BRA `(.L_x_3) ;  /* 0x000000000008a947 */ /* 0x001fec0003800000 */
[----:B-12-4-:R-:W-:Y:S01]  /*07c0*/  UCGABAR_ARV ;  /* 0x00000000000079c7 */ /* 0x016fe20008000000 */
[----:B------:R-:W-:Y:S05]  /*07d0*/  BRA `(.L_x_4) ;  /* 0x0000000000047947 */ /* 0x000fea0003800000 */
.L_x_3:
[----:B-12-4-:R-:W-:Y:S01]  /*07e0*/  NOP ;  /* 0x0000000000007918 */ /* 0x016fe20000000000 */
.L_x_4:
[----:B------:R-:W0:Y:S01]  /*07f0*/  LDC R17, c[0x0][0x65c] ;  /* 0x00019700ff117b82 */ /* 0x000e220000000800 */
[----:B------:R-:W-:Y:S02]  /*0800*/  IMAD.U32 R8, RZ, RZ, UR8 ;  /* 0x00000008ff087e24 */ /* 0x000fe4000f8e00ff */
[----:B------:R-:W-:Y:S01]  /*0810*/  IMAD.MOV.U32 R9, RZ, RZ, RZ ;  /* 0x000000ffff097224 */ /* 0x000fe200078e00ff */
[----:B0-----:R-:W-:-:S04]  /*0820*/  ISETP.NE.AND P1, PT, R17, 0x1, PT ;  /* 0x000000011100780c */ /* 0x001fc80003f25270 */
[----:B------:R-:W-:-:S09]  /*0830*/  P2R R5, PR, RZ, 0x2 ;  /* 0x00000002ff057803 */ /* 0x000fd20000000000 */
[----:B------:R-:W0:Y:S01]  /*0840*/  @P1 LDC R19, c[0x0][0x10] ;  /* 0x00000400ff131b82 */ /* 0x000e220000000800 */
[----:B------:R-:W-:Y:S02]  /*0850*/  @P1 IMAD.MOV.U32 R5, RZ, RZ, RZ ;  /* 0x000000ffff051224 */ /* 0x000fe400078e00ff */
[----:B------:R-:W-:-:S05]  /*0860*/  @P1 IMAD.MOV.U32 R13, RZ, RZ, RZ ;  /* 0x000000ffff0d1224 */ /* 0x000fca00078e00ff */
[----:B------:R-:W1:Y:S01]  /*0870*/  @!P1 LDC R11, c[0x0][0xc] ;  /* 0x00000300ff0b9b82 */ /* 0x000e620000000800 */
[----:B------:R-:W-:Y:S01]  /*0880*/  ULDC UR4, c[0x0][0xc] ;  /* 0x0000030000047ab9 */ /* 0x000fe20000000800 */
[----:B------:R-:W-:Y:S01]  /*0890*/  ULDC UR5, c[0x0][0x10] ;  /* 0x0000040000057ab9 */ /* 0x000fe20000000800 */
[----:B------:R-:W-:Y:S01]  /*08a0*/  ULDC UR6, c[0x0][0x14] ;  /* 0x0000050000067ab9 */ /* 0x000fe20000000800 */
[----:B------:R-:W-:-:S04]  /*08b0*/  UIMAD.WIDE.U32 UR4, UR4, UR5, URZ ;  /* 0x00000005040472a5 */ /* 0x000fc8000f8e003f */
[----:B------:R-:W-:Y:S02]  /*08c0*/  UIMAD.WIDE.U32 UR38, UR4, UR6, URZ ;  /* 0x00000006042672a5 */ /* 0x000fe4000f8e003f */
[----:B------:R-:W-:-:S04]  /*08d0*/  UIMAD UR37, UR5, UR6, URZ ;  /* 0x00000006052572a4 */ /* 0x000fc8000f8e023f */
[----:B------:R-:W-:Y:S01]  /*08e0*/  UIADD3 UR37, UR39, UR37, URZ ;  /* 0x0000002527257290 */ /* 0x000fe2000fffe03f */
[----:B0-----:R-:W-:-:S04]  /*08f0*/  @P1 IMAD.WIDE.U32 R18, R19, UR8, R4 ;  /* 0x0000000813121c25 */ /* 0x001fc8000f8e0004 */
[----:B------:R-:W-:Y:S02]  /*0900*/  @P1 IMAD.IADD R19, R19, 0x1, R13 ;  /* 0x0000000113131824 */ /* 0x000fe400078e020d */
[----:B-1----:R-:W-:-:S04]  /*0910*/  @!P1 IMAD.WIDE.U32 R8, R4, R11, R8 ;  /* 0x0000000b04089225 */ /* 0x002fc800078e0008 */
[----:B------:R-:W-:Y:S02]  /*0920*/  @!P1 IMAD.MOV.U32 R18, RZ, RZ, R8 ;  /* 0x000000ffff129224 */ /* 0x000fe400078e0008 */
[----:B------:R-:W-:Y:S01]  /*0930*/  @!P1 IMAD.MOV.U32 R19, RZ, RZ, R9 ;  /* 0x000000ffff139224 */ /* 0x000fe200078e0009 */
[----:B------:R-:W-:Y:S06]  /*0940*/  @!P2 BRA `(.L_x_5) ;  /* 0x00000000000ca947 */ /* 0x000fec0003800000 */
[----:B------:R-:W-:Y:S01]  /*0950*/  UCGABAR_WAIT ;  /* 0x0000000000007dc7 */ /* 0x000fe20008000000 */
[----:B------:R-:W-:Y:S01]  /*0960*/  CCTL.IVALL ;  /* 0x00000000ff00798f */ /* 0x000fe20002000000 */
[----:B------:R-:W-:Y:S05]  /*0970*/  BRA `(.L_x_6) ;  /* 0x0000000000047947 */ /* 0x000fea0003800000 */
.L_x_5:
[----:B------:R-:W-:Y:S06]  /*0980*/  BAR.SYNC.DEFER_BLOCKING 0x0 ;  /* 0x0000000000007b1d */ /* 0x000fec0000010000 */
.L_x_6:
[----:B------:R-:W-:Y:S05]  /*0990*/  @!P3 BRA `(.L_x_7) ;  /* 0x0000003000d0b947 */ /* 0x000fea0003800000 */
[----:B------:R-:W-:-:S13]  /*09a0*/  ISETP.GT.U32.AND P0, PT, R10, 0x1, PT ;  /* 0x000000010a00780c */ /* 0x000fda0003f04070 */
[----:B------:R-:W-:Y:S05]  /*09b0*/  @P0 EXIT ;  /* 0x000000000000094d */ /* 0x000fea0003800000 */
[----:B------:R-:W-:Y:S01]  /*09c0*/  ULDC.64 UR4, c[0x0][0x650] ;  /* 0x0001940000047ab9 */ /* 0x000fe20000000a00 */
[----:B------:R-:W-:Y:S01]  /*09d0*/  PRMT R8, RZ, 0x7610, R8 ;  /* 0x00007610ff087816 */ /* 0x000fe20000000008 */
[----:B------:R-:W-:Y:S01]  /*09e0*/  IMAD.MOV.U32 R45, RZ, RZ, -0x1 ;  /* 0xffffffffff2d7424 */ /* 0x000fe200078e00ff */
[----:B------:R-:W-:Y:S01]  /*09f0*/  ISETP.GE.U32.AND P0, PT, R18, UR4, PT ;  /* 0x0000000412007c0c */ /* 0x000fe2000bf06070 */
[----:B------:R-:W-:Y:S02]  /*0a00*/  IMAD.MOV.U32 R44, RZ, RZ, -0x1 ;  /* 0xffffffffff2c7424 */ /* 0x000fe400078e00ff */
[----:B------:R-:W-:Y:S01]  /*0a10*/  IMAD.MOV.U32 R43, RZ, RZ, -0x1 ;  /* 0xffffffffff2b7424 */ /* 0x000fe200078e00ff */
[----:B------:R-:W-:-:S13]  /*0a20*/  ISETP.GE.U32.AND.EX P0, PT, R19, UR5, PT, P0 ;  /* 0x0000000513007c0c */ /* 0x000fda000bf06100 */
[----:B------:R-:W-:Y:S05]  /*0a30*/  @P0 BRA `(.L_x_8) ;  /* 0x0000000400240947 */ /* 0x000fea0003800000 */
[----:B------:R-:W0:Y:S01]  /*0a40*/  LDC.64 R20, c[0x0][0x628] ;  /* 0x00018a00ff147b82 */ /* 0x000e220000000a00 */
[----:B------:R-:W-:Y:S02]  /*0a50*/  IMAD.MOV.U32 R8, RZ, RZ, R18 ;  /* 0x000000ffff087224 */ /* 0x000fe400078e0012 */
[----:B------:R-:W-:-:S05]  /*0a60*/  IMAD.MOV.U32 R9, RZ, RZ, R19 ;  /* 0x000000ffff097224 */ /* 0x000fca00078e0013 */
[----:B------:R-:W1:Y:S08]  /*0a70*/  LDC R2, c[0x0][0x630] ;  /* 0x00018c00ff027b82 */ /* 0x000e700000000800 */
[----:B------:R-:W2:Y:S01]  /*0a80*/  LDC.64 R26, c[0x0][0x620] ;  /* 0x00018800ff1a7b82 */ /* 0x000ea20000000a00 */
[----:B0-----:R-:W-:-:S04]  /*0a90*/  ISETP.NE.U32.AND P0, PT, R20, RZ, PT ;  /* 0x000000ff1400720c */ /* 0x001fc80003f05070 */
[----:B------:R-:W-:-:S13]  /*0aa0*/  ISETP.NE.AND.EX P0, PT, R21, RZ, PT, P0 ;  /* 0x000000ff1500720c */ /* 0x000fda0003f05300 */
[----:B-12---:R-:W-:Y:S05]  /*0ab0*/  @!P0 BRA `(.L_x_9) ;  /* 0x0000000000288947 */ /* 0x006fea0003800000 */
[----:B------:R-:W0:Y:S02]  /*0ac0*/  LDC R13, c[0x0][0x634] ;  /* 0x00018d00ff0d7b82 */ /* 0x000e240000000800 */
[----:B0-----:R-:W-:-:S05]  /*0ad0*/  IADD3 R13, P0, R18, R13, RZ ;  /* 0x0000000d120d7210 */ /* 0x001fca0007f1e0ff */
[----:B------:R-:W-:-:S04]  /*0ae0*/  IMAD.X R15, RZ, RZ, R19, P0 ;  /* 0x000000ffff0f7224 */ /* 0x000fc800000e0613 */
[----:B------:R-:W-:-:S04]  /*0af0*/  IMAD.WIDE.U32 R8, R15, R20, RZ ;  /* 0x000000140f087225 */ /* 0x000fc800078e00ff */
[----:B------:R-:W-:-:S04]  /*0b00*/  IMAD.WIDE.U32 R10, P0, R13, R21, R8 ;  /* 0x000000150d0a7225 */ /* 0x000fc80007800008 */
[----:B------:R-:W-:-:S04]  /*0b10*/  IMAD.WIDE.U32 R8, R13, R20, RZ ;  /* 0x000000140d087225 */ /* 0x000fc800078e00ff */
[----:B------:R-:W-:Y:S01]  /*0b20*/  IMAD.X R13, RZ, RZ, RZ, P0 ;  /* 0x000000ffff0d7224 */ /* 0x000fe200000e06ff */
[----:B------:R-:W-:Y:S01]  /*0b30*/  IADD3 RZ, P0, R9, R10, RZ ;  /* 0x0000000a09ff7210 */ /* 0x000fe20007f1e0ff */
[----:B------:R-:W-:-:S04]  /*0b40*/  IMAD.MOV.U32 R12, RZ, RZ, R11 ;  /* 0x000000ffff0c7224 */ /* 0x000fc800078e000b */
[----:B------:R-:W-:-:S08]  /*0b50*/  IMAD.WIDE.U32.X R8, R15, R21, R12, P0 ;  /* 0x000000150f087225 */ /* 0x000fd000000e040c */
.L_x_9:
[----:B------:R-:W0:Y:S01]  /*0b60*/  LDC.64 R28, c[0x0][0x640] ;  /* 0x00019000ff1c7b82 */ /* 0x000e220000000a00 */
[--C-:B------:R-:W-:Y:S01]  /*0b70*/  SHF.R.U64 R43, R8, R2, R9.reuse ;  /* 0x00000002082b7219 */ /* 0x100fe20000001209 */
[----:B------:R-:W-:Y:S01]  /*0b80*/  IMAD R24, R7, R24, R4 ;  /* 0x0000001807187224 */ /* 0x000fe200078e0204 */
[----:B------:R-:W-:Y:S02]  /*0b90*/  SHF.R.U32.HI R2, RZ, R2, R9 ;  /* 0x00000002ff027219 */ /* 0x000fe40000011609 */
[----:B------:R-:W-:-:S03]  /*0ba0*/  IADD3 R5, P0, RZ, -R43, RZ ;  /* 0x8000002bff057210 */ /* 0x000fc60007f1e0ff */
[----:B------:R-:W1:Y:S02]  /*0bb0*/  LDC R10, c[0x0][0x618] ;  /* 0x00018600ff0a7b82 */ /* 0x000e640000000800 */
[----:B------:R-:W-:-:S04]  /*0bc0*/  IMAD.X R9, RZ, RZ, ~R2, P0 ;  /* 0x000000ffff097224 */ /* 0x000fc800000e0e02 */
[-C--:B------:R-:W-:Y:S02]  /*0bd0*/  IMAD R2, R9, R26.reuse, RZ ;  /* 0x0000001a09027224 */ /* 0x080fe400078e02ff */
[----:B------:R-:W2:Y:S01]  /*0be0*/  LDC R14, c[0x0][0x608] ;  /* 0x00018200ff0e7b82 */ /* 0x000ea20000000800 */
[----:B------:R-:W-:-:S04]  /*0bf0*/  IMAD.WIDE.U32 R8, R5, R26, R18 ;  /* 0x0000001a05087225 */ /* 0x000fc800078e0012 */
[----:B------:R-:W-:Y:S02]  /*0c00*/  IMAD R5, R5, R27, R2 ;  /* 0x0000001b05057224 */ /* 0x000fe400078e0202 */
[----:B------:R-:W-:Y:S01]  /*0c10*/  IMAD.MOV.U32 R27, RZ, RZ, 0x1 ;  /* 0x00000001ff1b7424 */ /* 0x000fe200078e00ff */
[----:B------:R-:W3:Y:S01]  /*0c20*/  LDC R20, c[0x0][0x658] ;  /* 0x00019600ff147b82 */ /* 0x000ee20000000800 */
[----:B------:R-:W-:Y:S01]  /*0c30*/  IMAD.IADD R5, R9, 0x1, R5 ;  /* 0x0000000109057824 */ /* 0x000fe200078e0205 */
[----:B0-----:R-:W-:Y:S01]  /*0c40*/  ISETP.NE.U32.AND P0, PT, R28, RZ, PT ;  /* 0x000000ff1c00720c */ /* 0x001fe20003f05070 */
[----:B------:R-:W-:-:S03]  /*0c50*/  IMAD.MOV.U32 R9, RZ, RZ, -0x1 ;  /* 0xffffffffff097424 */ /* 0x000fc600078e00ff */
[----:B------:R-:W-:Y:S02]  /*0c60*/  ISETP.NE.AND.EX P0, PT, R29, RZ, PT, P0 ;  /* 0x000000ff1d00720c */ /* 0x000fe40003f05300 */
[----:B------:R-:W0:Y:S01]  /*0c70*/  LDC R15, c[0x0][0x600] ;  /* 0x00018000ff0f7b82 */ /* 0x000e220000000800 */
[-CC-:B-1----:R-:W-:Y:S02]  /*0c80*/  SHF.R.U64 R12, R8, R10.reuse, R5.reuse ;  /* 0x0000000a080c7219 */ /* 0x182fe40000001205 */
[----:B------:R-:W-:-:S05]  /*0c90*/  SHF.R.U32.HI R5, RZ, R10, R5 ;  /* 0x0000000aff057219 */ /* 0x000fca0000011605 */
[----:B------:R-:W1:Y:S01]  /*0ca0*/  LDC R21, c[0x0][0x648] ;  /* 0x00019200ff157b82 */ /* 0x000e620000000800 */
[-CC-:B--2---:R-:W-:Y:S02]  /*0cb0*/  SHF.R.U64 R30, R12, R14.reuse, R5.reuse ;  /* 0x0000000e0c1e7219 */ /* 0x184fe40000001205 */
[----:B------:R-:W-:-:S05]  /*0cc0*/  SHF.R.U32.HI R5, RZ, R14, R5 ;  /* 0x0000000eff057219 */ /* 0x000fca0000011605 */
[----:B------:R-:W2:Y:S01]  /*0cd0*/  LDC R25, c[0x0][0x638] ;  /* 0x00018e00ff197b82 */ /* 0x000ea20000000800 */
[-CC-:B---3--:R-:W-:Y:S02]  /*0ce0*/  SHF.R.U64 R14, R30, R20.reuse, R5.reuse ;  /* 0x000000141e0e7219 */ /* 0x188fe40000001205 */
[-C--:B------:R-:W-:Y:S02]  /*0cf0*/  SHF.L.U32 R2, R9, R20.reuse, RZ ;  /* 0x0000001409027219 */ /* 0x080fe400000006ff */
[----:B------:R-:W-:Y:S01]  /*0d00*/  SHF.R.U32.HI R5, RZ, R20, R5 ;  /* 0x00000014ff057219 */ /* 0x000fe20000011605 */
[----:B------:R-:W-:Y:S01]  /*0d10*/  IMAD.MOV.U32 R4, RZ, RZ, R14 ;  /* 0x000000ffff047224 */ /* 0x000fe200078e000e */
[----:B------:R-:W-:Y:S01]  /*0d20*/  LOP3.LUT R7, RZ, R2, RZ, 0x33, !PT ;  /* 0x00000002ff077212 */ /* 0x000fe200078e33ff */
[----:B------:R-:W3:Y:S01]  /*0d30*/  LDC R26, c[0x0][0x610] ;  /* 0x00018400ff1a7b82 */ /* 0x000ee20000000800 */
[----:B------:R-:W-:Y:S05]  /*0d40*/  @!P0 BRA `(.L_x_10) ;  /* 0x0000000000288947 */ /* 0x000fea0003800000 */
[----:B------:R-:W4:Y:S02]  /*0d50*/  LDC R11, c[0x0][0x64c] ;  /* 0x00019300ff0b7b82 */ /* 0x000f240000000800 */
[----:B----4-:R-:W-:-:S05]  /*0d60*/  IADD3 R11, P0, R14, R11, RZ ;  /* 0x0000000b0e0b7210 */ /* 0x010fca0007f1e0ff */
        /* <DEDUP_REMOVED lines=8> */
.L_x_10:
[----:B-1----:R-:W-:Y:S01]  /*0df0*/  SHF.R.U64 R4, R4, R21, R5 ;  /* 0x0000001504047219 */ /* 0x002fe20000001205 */
[----:B0-----:R-:W-:Y:S01]  /*0e00*/  VIADD R5, R15, 0xffffffff ;  /* 0xffffffff0f057836 */ /* 0x001fe20000000000 */
[----:B------:R-:W-:Y:S02]  /*0e10*/  SHF.L.U32 R2, R27, R20, RZ ;  /* 0x000000141b027219 */ /* 0x000fe400000006ff */
[----:B------:R-:W-:Y:S01]  /*0e20*/  LOP3.LUT R7, R30, R7, RZ, 0xc0, !PT ;  /* 0x000000071e077212 */ /* 0x000fe200078ec0ff */
[----:B------:R-:W-:Y:S01]  /*0e30*/  IMAD.MOV R8, RZ, RZ, -R4 ;  /* 0x000000ffff087224 */ /* 0x000fe200078e0a04 */
[----:B------:R-:W-:Y:S02]  /*0e40*/  SEL R3, R3, R24, !P1 ;  /* 0x0000001803037207 */ /* 0x000fe40004800000 */
[----:B------:R-:W-:Y:S01]  /*0e50*/  LOP3.LUT R5, R12, R5, RZ, 0xc0, !PT ;  /* 0x000000050c057212 */ /* 0x000fe200078ec0ff */
[----:B------:R-:W-:Y:S02]  /*0e60*/  IMAD R4, R2, R4, R7 ;  /* 0x0000000402047224 */ /* 0x000fe400078e0207 */
[----:B--2---:R-:W-:-:S02]  /*0e70*/  IMAD R2, R8, R25, R14 ;  /* 0x0000001908027224 */ /* 0x004fc400078e020e */
[----:B---3--:R-:W-:Y:S02]  /*0e80*/  IMAD R3, R4, R26, R3 ;  /* 0x0000001a04037224 */ /* 0x008fe400078e0203 */
[----:B------:R-:W-:Y:S02]  /*0e90*/  IMAD R2, R2, R15, R5 ;  /* 0x0000000f02027224 */ /* 0x000fe400078e0205 */
[----:B------:R-:W-:-:S03]  /*0ea0*/  IMAD.MOV.U32 R8, RZ, RZ, 0x1 ;  /* 0x00000001ff087424 */ /* 0x000fc600078e00ff */
[----:B------:R-:W-:Y:S02]  /*0eb0*/  SEL R44, R2, R3, !P1 ;  /* 0x00000003022c7207 */ /* 0x000fe40004800000 */
[----:B------:R-:W-:-:S07]  /*0ec0*/  SEL R45, R3, R2, !P1 ;  /* 0x00000002032d7207 */ /* 0x000fce0004800000 */
.L_x_8:
[----:B------:R-:W-:-:S08]  /*0ed0*/  NOP ;  /* 0x0000000000007918 */ /* 0x000fd00000000000 */
[----:B------:R-:W0:Y:S02]  /*0ee0*/  USETMAXREG.TRY_ALLOC.CTAPOOL UP0, 0xe8 ;  /* 0x000000e8000079c8 */ /* 0x000e240008000600 */
[----:B0-----:R-:W-:-:S13]  /*0ef0*/  PLOP3.LUT P0, PT, PT, PT, UP0, 0x80, 0x0 ;  /* 0x000000000000781c */ /* 0x001fda0003f0f008 */
[----:B------:R-:W-:Y:S05]  /*0f00*/  @!P0 BRA `(.L_x_8) ;  /* 0xfffffffc00f08947 */ /* 0x000fea000383ffff */
[----:B------:R-:W-:Y:S01]  /*0f10*/  ULDC.64 UR4, c[0x0][0x598] ;  /* 0x0001660000047ab9 */ /* 0x000fe20000000a00 */
[----:B------:R-:W-:Y:S01]  /*0f20*/  ULDC.64 UR40, c[0x0][0x208] ;  /* 0x0000820000287ab9 */ /* 0x000fe20000000a00 */
[----:B------:R-:W-:-:S04]  /*0f30*/  ISETP.NE.U32.AND P0, PT, RZ, UR4, PT ;  /* 0x00000004ff007c0c */ /* 0x000fc8000bf05070 */
[----:B------:R-:W-:-:S13]  /*0f40*/  ISETP.NE.AND.EX P0, PT, RZ, UR5, PT, P0 ;  /* 0x00000005ff007c0c */ /* 0x000fda000bf05300 */
[----:B------:R-:W-:Y:S05]  /*0f50*/  @!P0 BRA `(.L_x_11) ;  /* 0x00000000001c8947 */ /* 0x000fea0003800000 */
[----:B------:R-:W0:Y:S02]  /*0f60*/  LDC.64 R2, c[0x0][0x598] ;  /* 0x00016600ff027b82 */ /* 0x000e240000000a00 */
[----:B0-----:R-:W2:Y:S02]  /*0f70*/  LDG.E.64 R2, desc[UR40][R2.64] ;  /* 0x0000002802027981 */ /* 0x001ea4000c1e1b00 */
[----:B--2---:R-:W-:-:S04]  /*0f80*/  ISETP.NE.U32.AND P0, PT, R2, RZ, PT ;  /* 0x000000ff0200720c */ /* 0x004fc80003f05070 */
[----:B------:R-:W-:-:S13]  /*0f90*/  ISETP.NE.AND.EX P0, PT, R3, RZ, PT, P0 ;  /* 0x000000ff0300720c */ /* 0x000fda0003f05300 */
[----:B------:R-:W-:Y:S05]  /*0fa0*/  @!P0 BRA `(.L_x_11) ;  /* 0x0000000000088947 */ /* 0x000fea0003800000 */
[----:B------:R0:W5:Y:S01]  /*0fb0*/  LD.E R34, desc[UR40][R2.64] ;  /* 0x0000002802227980 */ /* 0x000162000c101900 */
[----:B------:R-:W-:Y:S05]  /*0fc0*/  BRA `(.L_x_12) ;  /* 0x0000000000247947 */ /* 0x000fea0003800000 */
.L_x_11:
[----:B------:R-:W-:Y:S02]  /*0fd0*/  ULDC.64 UR4, c[0x0][0x588] ;  /* 0x0001620000047ab9 */ /* 0x000fe40000000a00 */
[----:B------:R-:W-:-:S04]  /*0fe0*/  ISETP.NE.U32.AND P0, PT, RZ, UR4, PT ;  /* 0x00000004ff007c0c */ /* 0x000fc8000bf05070 */
[----:B------:R-:W-:-:S13]  /*0ff0*/  ISETP.NE.AND.EX P0, PT, RZ, UR5, PT, P0 ;  /* 0x00000005ff007c0c */ /* 0x000fda000bf05300 */
[----:B------:R-:W-:Y:S05]  /*1000*/  @!P0 BRA `(.L_x_13) ;  /* 0x00000000000c8947 */ /* 0x000fea0003800000 */
[----:B------:R-:W0:Y:S02]  /*1010*/  LDC.64 R34, c[0x0][0x588] ;  /* 0x00016200ff227b82 */ /* 0x000e240000000a00 */
[----:B0-----:R1:W5:Y:S01]  /*1020*/  LDG.E R34, desc[UR40][R34.64] ;  /* 0x0000002822227981 */ /* 0x001362000c1e1900 */
[----:B------:R-:W-:Y:S05]  /*1030*/  BRA `(.L_x_12) ;  /* 0x0000000000087947 */ /* 0x000fea0003800000 */
.L_x_13:
[----:B------:R-:W-:Y:S02]  /*1040*/  ULDC UR4, c[0x0][0x580] ;  /* 0x0001600000047ab9 */ /* 0x000fe40000000800 */
[----:B------:R-:W-:-:S07]  /*1050*/  IMAD.U32 R34, RZ, RZ, UR4 ;  /* 0x00000004ff227e24 */ /* 0x000fce000f8e00ff */
.L_x_12:
[----:B------:R-:W-:Y:S02]  /*1060*/  ULDC.64 UR4, c[0x0][0x5a0] ;  /* 0x0001680000047ab9 */ /* 0x000fe40000000a00 */
[----:B------:R-:W-:-:S04]  /*1070*/  ISETP.NE.U32.AND P0, PT, RZ, UR4, PT ;  /* 0x00000004ff007c0c */ /* 0x000fc8000bf05070 */
[----:B------:R-:W-:-:S13]  /*1080*/  ISETP.NE.AND.EX P0, PT, RZ, UR5, PT, P0 ;  /* 0x00000005ff007c0c */ /* 0x000fda000bf05300 */
[----:B------:R-:W-:Y:S05]  /*1090*/  @!P0 BRA `(.L_x_14) ;  /* 0x00000000001c8947 */ /* 0x000fea0003800000 */
[----:B0-----:R-:W0:Y:S02]  /*10a0*/  LDC.64 R2, c[0x0][0x5a0] ;  /* 0x00016800ff027b82 */ /* 0x001e240000000a00 */
[----:B0-----:R-:W2:Y:S02]  /*10b0*/  LDG.E.64 R2, desc[UR40][R2.64] ;  /* 0x0000002802027981 */ /* 0x001ea4000c1e1b00 */
[----:B--2---:R-:W-:-:S04]  /*10c0*/  ISETP.NE.U32.AND P0, PT, R2, RZ, PT ;  /* 0x000000ff0200720c */ /* 0x004fc80003f05070 */
[----:B------:R-:W-:-:S13]  /*10d0*/  ISETP.NE.AND.EX P0, PT, R3, RZ, PT, P0 ;  /* 0x000000ff0300720c */ /* 0x000fda0003f05300 */
[----:B------:R-:W-:Y:S05]  /*10e0*/  @!P0 BRA `(.L_x_14) ;  /* 0x0000000000088947 */ /* 0x000fea0003800000 */
[----:B-1----:R0:W5:Y:S01]  /*10f0*/  LD.E R35, desc[UR40][R2.64] ;  /* 0x0000002802237980 */ /* 0x002162000c101900 */
[----:B------:R-:W-:Y:S05]  /*1100*/  BRA `(.L_x_15) ;  /* 0x0000000000247947 */ /* 0x000fea0003800000 */
.L_x_14:
[----:B------:R-:W-:Y:S02]  /*1110*/  ULDC.64 UR4, c[0x0][0x590] ;  /* 0x0001640000047ab9 */ /* 0x000fe40000000a00 */
[----:B------:R-:W-:-:S04]  /*1120*/  ISETP.NE.U32.AND P0, PT, RZ, UR4, PT ;  /* 0x00000004ff007c0c */ /* 0x000fc8000bf05070 */
[----:B------:R-:W-:-:S13]  /*1130*/  ISETP.NE.AND.EX P0, PT, RZ, UR5, PT, P0 ;  /* 0x00000005ff007c0c */ /* 0x000fda000bf05300 */
[----:B------:R-:W-:Y:S05]  /*1140*/  @!P0 BRA `(.L_x_16) ;  /* 0x00000000000c8947 */ /* 0x000fea0003800000 */
[----:B0-----:R-:W1:Y:S02]  /*1150*/  LDC.64 R2, c[0x0][0x590] ;  /* 0x00016400ff027b82 */ /* 0x001e640000000a00 */
[----:B-1----:R1:W5:Y:S01]  /*1160*/  LDG.E R35, desc[UR40][R2.64] ;  /* 0x0000002802237981 */ /* 0x002362000c1e1900 */
[----:B------:R-:W-:Y:S05]  /*1170*/  BRA `(.L_x_15) ;  /* 0x0000000000087947 */ /* 0x000fea0003800000 */
.L_x_16:
[----:B------:R-:W-:Y:S02]  /*1180*/  ULDC UR4, c[0x0][0x584] ;  /* 0x0001610000047ab9 */ /* 0x000fe40000000800 */
[----:B-1----:R-:W-:-:S07]  /*1190*/  IMAD.U32 R35, RZ, RZ, UR4 ;  /* 0x00000004ff237e24 */ /* 0x002fce000f8e00ff */
.L_x_15:
[----:B------:R-:W-:-:S13]  /*11a0*/  LOP3.LUT P0, RZ, R8, 0xff, RZ, 0xc0, !PT ;  /* 0x000000ff08ff7812 */ /* 0x000fda000780c0ff */
[----:B------:R-:W-:Y:S05]  /*11b0*/  @!P0 EXIT ;  /* 0x000000000000894d */ /* 0x000fea0003800000 */
[----:B------:R-:W2:Y:S01]  /*11c0*/  LDC R7, c[0x0][0x658] ;  /* 0x00019600ff077b82 */ /* 0x000ea20000000800 */
[----:B------:R-:W-:Y:S01]  /*11d0*/  ULDC.64 UR6, c[0x0][0x288] ;  /* 0x0000a20000067ab9 */ /* 0x000fe20000000a00 */
[----:B------:R-:W-:Y:S01]  /*11e0*/  LOP3.LUT R6, R6, 0x1, RZ, 0xc0, !PT ;  /* 0x0000000106067812 */ /* 0x000fe200078ec0ff */
[----:B------:R-:W-:Y:S01]  /*11f0*/  UIADD3 UR4, UR7, 0xff, URZ ;  /* 0x000000ff07047890 */ /* 0x000fe2000fffe03f */
[----:B01----:R-:W-:Y:S01]  /*1200*/  SHF.R.U32.HI R2, RZ, 0x2, R39 ;  /* 0x00000002ff027819 */ /* 0x003fe20000011627 */
[----:B------:R-:W-:Y:S01]  /*1210*/  IMAD.U32 R9, RZ, RZ, UR6 ;  /* 0x00000006ff097e24 */ /* 0x000fe2000f8e00ff */
[----:B------:R-:W-:Y:S01]  /*1220*/  SHF.R.U32.HI R0, RZ, 0x1, R0 ;  /* 0x00000001ff007819 */ /* 0x000fe20000011600 */
[----:B------:R-:W-:Y:S01]  /*1230*/  USHF.R.S32.HI UR5, URZ, 0x1f, UR4 ;  /* 0x0000001f3f057899 */ /* 0x000fe20008011404 */
[----:B------:R-:W0:Y:S01]  /*1240*/  LDC.64 R4, c[0x0][0x5c8] ;  /* 0x00017200ff047b82 */ /* 0x000e220000000a00 */
[----:B------:R-:W-:Y:S01]  /*1250*/  IMAD.SHL.U32 R3, R6, 0x40, RZ ;  /* 0x0000004006037824 */ /* 0x000fe200078e00ff */
[----:B------:R-:W-:Y:S01]  /*1260*/  LOP3.LUT R2, R2, 0x7, RZ, 0xc0, !PT ;  /* 0x0000000702027812 */ /* 0x000fe200078ec0ff */
[----:B------:R-:W-:Y:S01]  /*1270*/  ULEA.HI UR5, UR5, UR4, URZ, 0x8 ;  /* 0x0000000405057291 */ /* 0x000fe2000f8f403f */
[----:B------:R-:W-:Y:S01]  /*1280*/  LOP3.LUT R33, R0, 0x30, RZ, 0xc0, !PT ;  /* 0x0000003000217812 */ /* 0x000fe200078ec0ff */
[----:B------:R-:W-:Y:S01]  /*1290*/  IMAD.MOV.U32 R0, RZ, RZ, -0x1 ;  /* 0xffffffffff007424 */ /* 0x000fe200078e00ff */
[--C-:B------:R-:W-:Y:S01]  /*12a0*/  LOP3.LUT R32, R3, 0x40, R2.reuse, 0xe2, !PT ;  /* 0x0000004003207812 */ /* 0x100fe200078ee202 */
[----:B------:R-:W-:Y:S01]  /*12b0*/  USHF.R.S32.HI UR43, URZ, 0x8, UR5 ;  /* 0x000000083f2b7899 */ /* 0x000fe20008011405 */
[-C--:B------:R-:W-:Y:S01]  /*12c0*/  IADD3 R3, RZ, -R33.reuse, -R2 ;  /* 0x80000021ff037210 */ /* 0x080fe20007ffe802 */
[----:B------:R-:W-:Y:S01]  /*12d0*/  ULDC UR4, c[0x0][0x284] ;  /* 0x0000a10000047ab9 */ /* 0x000fe20000000800 */
[C---:B------:R-:W-:Y:S01]  /*12e0*/  LOP3.LUT R36, R39.reuse, 0x3, RZ, 0xc0, !PT ;  /* 0x0000000327247812 */ /* 0x040fe200078ec0ff */
[----:B------:R-:W-:Y:S01]  /*12f0*/  UISETP.LT.AND UP0, UPT, UR43, 0x1, UPT ;  /* 0x000000012b00788c */ /* 0x000fe2000bf01270 */
[C---:B------:R-:W-:Y:S01]  /*1300*/  LOP3.LUT R40, R39.reuse, 0x80, RZ, 0xc0, !PT ;  /* 0x0000008027287812 */ /* 0x040fe200078ec0ff */
[----:B------:R-:W-:Y:S01]  /*1310*/  IMAD R3, R6, -0x40, R3 ;  /* 0xffffffc006037824 */ /* 0x000fe200078e0203 */
[----:B------:R-:W-:Y:S01]  /*1320*/  LOP3.LUT R32, R32, R33, RZ, 0xfc, !PT ;  /* 0x0000002120207212 */ /* 0x000fe200078efcff */
[----:B------:R-:W-:Y:S01]  /*1330*/  USEL UR44, UR43, 0x1, UP0 ;  /* 0x000000012b2c7887 */ /* 0x000fe20008000000 */
[----:B--2---:R-:W-:Y:S01]  /*1340*/  SHF.L.U32 R0, R0, R7, RZ ;  /* 0x0000000700007219 */ /* 0x004fe200000006ff */
[----:B------:R-:W-:Y:S01]  /*1350*/  IMAD R36, R36, -0x2, R9 ;  /* 0xfffffffe24247824 */ /* 0x000fe200078e0209 */
[----:B------:R-:W-:Y:S01]  /*1360*/  LOP3.LUT R46, R16, 0x1, RZ, 0xfc, !PT ;  /* 0x00000001102e7812 */ /* 0x000fe200078efcff */
[----:B------:R-:W-:Y:S01]  /*1370*/  IMAD.SHL.U32 R39, R39, 0x2, RZ ;  /* 0x0000000227277824 */ /* 0x000fe200078e00ff */
[----:B------:R-:W-:Y:S01]  /*1380*/  SHF.R.U32.HI R40, RZ, 0x7, R40 ;  /* 0x00000007ff287819 */ /* 0x000fe20000011628 */
[----:B------:R-:W-:Y:S01]  /*1390*/  VIADD R42, R3, UR4 ;  /* 0x00000004032a7c36 */ /* 0x000fe20008000000 */
[----:B------:R-:W-:Y:S01]  /*13a0*/  LOP3.LUT R41, RZ, R0, RZ, 0x33, !PT ;  /* 0x00000000ff297212 */ /* 0x000fe200078e33ff */
[----:B------:R-:W-:Y:S01]  /*13b0*/  IMAD.MOV.U32 R33, RZ, RZ, RZ ;  /* 0x000000ffff217224 */ /* 0x000fe200078e00ff */
[C---:B0-----:R-:W-:Y:S01]  /*13c0*/  SHF.L.U64.HI R38, R4.reuse, 0x3, R5 ;  /* 0x0000000304267819 */ /* 0x041fe20000010205 */
[----:B------:R-:W-:Y:S01]  /*13d0*/  IMAD.SHL.U32 R37, R4, 0x8, RZ ;  /* 0x0000000804257824 */ /* 0x000fe200078e00ff */
[----:B------:R-:W-:Y:S01]  /*13e0*/  UIADD3 UR44, UR43, -UR44, URZ ;  /* 0x8000002c2b2c7290 */ /* 0x000fe2000fffe03f */
[----:B------:R-:W-:Y:S01]  /*13f0*/  UMOV UR36, URZ ;  /* 0x0000003f00247c82 */ /* 0x000fe20008000000 */
[----:B------:R-:W-:-:S10]  /*1400*/  UMOV UR42, URZ ;  /* 0x0000003f002a7c82 */ /* 0x000fd40008000000 */
.L_x_50:
[----:B------:R-:W0:Y:S01]  /*1410*/  SHFL.IDX PT, R0, R40, RZ, 0x1f ;  /* 0x00001fff28007589 */ /* 0x000e2200000e0000 */
[----:B-1----:R-:W1:Y:S01]  /*1420*/  S2UR UR7, SR_CgaCtaId ;  /* 0x00000000000779c3 */ /* 0x002e620000008800 */
[----:B------:R-:W-:Y:S01]  /*1430*/  UMOV UR6, 0x400 ;  /* 0x0000040000067882 */ /* 0x000fe20000000000 */
[----:B0-----:R-:W-:Y:S01]  /*1440*/  R2UR UR4, R0 ;  /* 0x00000000000472ca */ /* 0x001fe200000e0000 */
[----:B-1----:R-:W-:-:S12]  /*1450*/  ULEA UR6, UR7, UR6, 0x18 ;  /* 0x0000000607067291 */ /* 0x002fd8000f8ec03f */
[----:B------:R-:W-:-:S04]  /*1460*/  ULEA.HI UR5, UR4, UR4, URZ, 0x1 ;  /* 0x0000000404057291 */ /* 0x000fc8000f8f083f */
[----:B------:R-:W-:-:S04]  /*1470*/  ULOP3.LUT UR5, UR5, 0x7fffe, URZ, 0xc0, !UPT ;  /* 0x0007fffe05057892 */ /* 0x000fc8000f8ec03f */
[----:B------:R-:W-:-:S03]  /*1480*/  UIADD3 UR5, UR4, -UR5, URZ ;  /* 0x8000000504057290 */ /* 0x000fc6000fffe03f */
[----:B------:R-:W-:Y:S01]  /*1490*/  ULDC UR4, c[0x0][0x28c] ;  /* 0x0000a30000047ab9 */ /* 0x000fe20000000800 */
[----:B------:R-:W-:Y:S01]  /*14a0*/  ULEA UR5, UR5, UR6, 0xd ;  /* 0x0000000605057291 */ /* 0x000fe2000f8e683f */
[----:B------:R-:W-:-:S03]  /*14b0*/  ISETP.LT.AND P0, PT, RZ, UR4, PT ;  /* 0x00000004ff007c0c */ /* 0x000fc6000bf01270 */
[----:B------:R-:W-:-:S04]  /*14c0*/  UIADD3 UR5, UR5, 0x100, URZ ;  /* 0x0000010005057890 */ /* 0x000fc8000fffe03f */
[----:B------:R-:W-:-:S04]  /*14d0*/  USHF.R.U32.HI UR5, URZ, 0x4, UR5 ;  /* 0x000000043f057899 */ /* 0x000fc80008011605 */
[----:B------:R-:W-:-:S04]  /*14e0*/  ULOP3.LUT UR5, UR5, 0x3fff, URZ, 0xc0, !UPT ;  /* 0x00003fff05057892 */ /* 0x000fc8000f8ec03f */
[----:B------:R-:W-:Y:S01]  /*14f0*/  ULOP3.LUT UR45, UR5, 0x10000, URZ, 0xfc, !UPT ;  /* 0x00010000052d7892 */ /* 0x000fe2000f8efc3f */
[----:B--2345:R-:W-:Y:S11]  /*1500*/  @P0 BRA `(.L_x_17) ;  /* 0x0000000000400947 */ /* 0x03cff60003800000 */
[----:B------:R-:W-:Y:S01]  /*1510*/  MOV R0, 0x0 ;  /* 0x0000000000007802 */ /* 0x000fe20000000f00 */
[----:B------:R-:W-:Y:S01]  /*1520*/  ULDC.64 UR4, c[0x4][0x68] ;  /* 0x01001a0000047ab9 */ /* 0x000fe20000000a00 */
[----:B------:R-:W-:Y:S01]  /*1530*/  ULDC.64 UR6, c[0x4][0x8] ;  /* 0x0100020000067ab9 */ /* 0x000fe20000000a00 */
[----:B------:R-:W-:Y:S01]  /*1540*/  IMAD.U32 R4, RZ, RZ, UR4 ;  /* 0x00000004ff047e24 */ /* 0x000fe2000f8e00ff */
[----:B------:R0:W1:Y:S01]  /*1550*/  LDC.64 R2, c[0x4][R0] ;  /* 0x0100000000027b82 */ /* 0x0000620000000a00 */
[----:B------:R-:W-:Y:S01]  /*1560*/  IMAD.U32 R5, RZ, RZ, UR5 ;  /* 0x00000005ff057e24 */ /* 0x000fe2000f8e00ff */
[----:B------:R-:W-:Y:S01]  /*1570*/  ULDC.64 UR4, c[0x4][0x70] ;  /* 0x01001c0000047ab9 */ /* 0x000fe20000000a00 */
[----:B------:R-:W-:Y:S02]  /*1580*/  IMAD.U32 R10, RZ, RZ, UR6 ;  /* 0x00000006ff0a7e24 */ /* 0x000fe4000f8e00ff */
[----:B------:R-:W-:Y:S02]  /*1590*/  IMAD.U32 R6, RZ, RZ, UR4 ;  /* 0x00000004ff067e24 */ /* 0x000fe4000f8e00ff */
[----:B------:R-:W-:-:S02]  /*15a0*/  IMAD.U32 R7, RZ, RZ, UR5 ;  /* 0x00000005ff077e24 */ /* 0x000fc4000f8e00ff */
[----:B------:R-:W-:Y:S02]  /*15b0*/  IMAD.U32 R11, RZ, RZ, UR7 ;  /* 0x00000007ff0b7e24 */ /* 0x000fe4000f8e00ff */
[----:B------:R-:W-:Y:S02]  /*15c0*/  IMAD.MOV.U32 R8, RZ, RZ, 0x1e1 ;  /* 0x000001e1ff087424 */ /* 0x000fe400078e00ff */
[----:B------:R-:W-:Y:S02]  /*15d0*/  IMAD.MOV.U32 R12, RZ, RZ, 0x1 ;  /* 0x00000001ff0c7424 */ /* 0x000fe400078e00ff */
[----:B0-----:R-:W-:-:S07]  /*15e0*/  IMAD.MOV.U32 R13, RZ, RZ, RZ ;  /* 0x000000ffff0d7224 */ /* 0x001fce00078e00ff */
[----:B------:R-:W-:-:S07]  /*15f0*/  LEPC R20, `(.L_x_17) ;  /* 0x000000001014794e */ /* 0x000fce0000000000 */
[----:B-1---5:R-:W-:Y:S05]  /*1600*/  CALL.ABS.NOINC R2 ;  /* 0x0000000002007343 */ /* 0x022fea0003c00000 */
.L_x_17:
[----:B------:R-:W-:-:S13]  /*1610*/  ISETP.NE.AND P0, PT, R46, 0x3, PT ;  /* 0x000000032e00780c */ /* 0x000fda0003f05270 */
[----:B------:R-:W-:Y:S05]  /*1620*/  @!P0 BRA `(.L_x_18) ;  /* 0x0000000000048947 */ /* 0x000fea0003800000 */
[----:B------:R-:W-:Y:S01]  /*1630*/  BPT.TRAP 0x1 ;  /* 0x000000040000795c */ /* 0x000fe20000300000 */
.L_x_18:
[----:B------:R-:W0:Y:S01]  /*1640*/  S2UR UR5, SR_CgaCtaId ;  /* 0x00000000000579c3 */ /* 0x000e220000008800 */
[----:B------:R-:W-:Y:S01]  /*1650*/  UMOV UR4, 0x400 ;  /* 0x0000040000047882 */ /* 0x000fe20000000000 */
[----:B------:R-:W-:Y:S02]  /*1660*/  IMAD.U32 R0, RZ, RZ, UR36 ;  /* 0x00000024ff007e24 */ /* 0x000fe4000f8e00ff */
[----:B------:R-:W-:-:S03]  /*1670*/  IMAD.U32 R2, RZ, RZ, UR42 ;  /* 0x0000002aff027e24 */ /* 0x000fc6000f8e00ff */
[----:B------:R-:W-:Y:S01]  /*1680*/  SHF.L.U32 R0, R0, 0x1f, RZ ;  /* 0x0000001f00007819 */ /* 0x000fe200000006ff */
[----:B0-----:R-:W-:-:S06]  /*1690*/  ULEA UR4, UR5, UR4, 0x18 ;  /* 0x0000000405047291 */ /* 0x001fcc000f8ec03f */
[----:B------:R-:W-:-:S04]  /*16a0*/  IMAD.U32 R5, RZ, RZ, UR4 ;  /* 0x00000004ff057e24 */ /* 0x000fc8000f8e00ff */
[----:B------:R-:W-:-:S04]  /*16b0*/  IMAD R3, R2, 0x8, R5 ;  /* 0x0000000802037824 */ /* 0x000fc800078e0205 */
[----:B------:R0:W1:Y:S01]  /*16c0*/  SYNCS.PHASECHK.TRANS64.TRYWAIT P1, [R3+URZ], R0 ;  /* 0x00000000030075a7 */ /* 0x000062000802017f */
[----:B------:R-:W-:Y:S05]  /*16d0*/  @!P0 BRA `(.L_x_19) ;  /* 0x0000000000048947 */ /* 0x000fea0003800000 */
[----:B------:R-:W-:Y:S01]  /*16e0*/  BPT.TRAP 0x1 ;  /* 0x000000040000795c */ /* 0x000fe20000300000 */
.L_x_19:
[----:B------:R-:W-:-:S05]  /*16f0*/  IMAD.U32 R2, RZ, RZ, UR44 ;  /* 0x0000002cff027e24 */ /* 0x000fca000f8e00ff */
[----:B------:R-:W-:Y:S01]  /*1700*/  ISETP.GE.AND P2, PT, R2, 0x1, PT ;  /* 0x000000010200780c */ /* 0x000fe20003f46270 */
[----:B-1----:R-:W-:-:S12]  /*1710*/  @P1 BRA `(.L_x_20) ;  /* 0x0000000000081947 */ /* 0x002fd80003800000 */
[----:B------:R-:W1:Y:S02]  /*1720*/  SYNCS.PHASECHK.TRANS64.TRYWAIT P1, [R3+URZ], R0 ;  /* 0x00000000030075a7 */ /* 0x000e64000802017f */
[----:B-1----:R-:W-:Y:S05]  /*1730*/  @!P1 BRA `(.L_x_21) ;  /* 0x0000003c00189947 */ /* 0x002fea0003800000 */
.L_x_20:
[----:B------:R-:W-:Y:S05]  /*1740*/  WARPSYNC.ALL ;  /* 0x0000000000007948 */ /* 0x000fea0003800000 */
[----:B------:R-:W-:Y:S01]  /*1750*/  R2UR UR4, R5 ;  /* 0x00000000050472ca */ /* 0x000fe200000e0000 */
[----:B------:R-:W-:Y:S01]  /*1760*/  ULEA UR8, UR42, UR45, 0xc ;  /* 0x0000002d2a087291 */ /* 0x000fe2000f8e603f */
[----:B------:R-:W-:Y:S01]  /*1770*/  WARPGROUP.ARRIVE ;  /* 0x00000000000079c5 */ /* 0x000fe20000000000 */
[----:B------:R-:W-:Y:S01]  /*1780*/  UMOV UR9, 0x40000040 ;  /* 0x4000004000097882 */ /* 0x000fe20000000000 */
[----:B------:R-:W-:Y:S01]  /*1790*/  UMOV UR11, 0x40000040 ;  /* 0x40000040000b7882 */ /* 0x000fe20000000000 */
[----:B------:R-:W-:Y:S01]  /*17a0*/  UIADD3 UR12, UR8, 0x2, URZ ;  /* 0x00000002080c7890 */ /* 0x000fe2000fffe03f */
[----:B------:R-:W-:Y:S01]  /*17b0*/  UMOV UR13, 0x40000040 ;  /* 0x40000040000d7882 */ /* 0x000fe20000000000 */
[----:B------:R-:W-:-:S06]  /*17c0*/  UMOV UR15, 0x40000040 ;  /* 0x40000040000f7882 */ /* 0x000fcc0000000000 */
[----:B------:R-:W-:-:S04]  /*17d0*/  UIADD3 UR4, UR4, 0x30100, URZ ;  /* 0x0003010004047890 */ /* 0x000fc8000fffe03f */
[----:B------:R-:W-:-:S04]  /*17e0*/  USHF.R.U32.HI UR4, URZ, 0x4, UR4 ;  /* 0x000000043f047899 */ /* 0x000fc80008011604 */
[----:B------:R-:W-:-:S04]  /*17f0*/  ULOP3.LUT UR4, UR4, 0x3fff, URZ, 0xc0, !UPT ;  /* 0x00003fff04047892 */ /* 0x000fc8000f8ec03f */
[----:B------:R-:W-:-:S04]  /*1800*/  ULOP3.LUT UR4, UR4, 0x10000, URZ, 0xfc, !UPT ;  /* 0x0001000004047892 */ /* 0x000fc8000f8efc3f */
[----:B------:R-:W-:-:S04]  /*1810*/  ULEA UR6, UR42, UR4, 0x9 ;  /* 0x000000042a067291 */ /* 0x000fc8000f8e483f */
[----:B------:R-:W-:-:S03]  /*1820*/  UIADD3 UR14, UR6, 0x2, URZ ;  /* 0x00000002060e7890 */ /* 0x000fc6000fffe03f */
[----:B------:R-:W-:Y:S02]  /*1830*/  UMOV UR10, UR6 ;  /* 0x00000006000a7c82 */ /* 0x000fe40008000000 */
[----:B------:R-:W-:Y:S01]  /*1840*/  HGMMA.64x16x16.F32 R24, gdesc[UR8], RZ, !UPT, gsb0 ;  /* 0x00200000081879f0 */ /* 0x000fe2000c0008ff */
[----:B------:R-:W-:Y:S01]  /*1850*/  UIADD3 UR10, UR6, 0x186, URZ ;  /* 0x00000186060a7890 */ /* 0x000fe2000fffe03f */
[----:B------:R-:W-:Y:S01]  /*1860*/  UMOV UR9, 0x40000040 ;  /* 0x4000004000097882 */ /* 0x000fe20000000000 */
[----:B------:R-:W-:Y:S01]  /*1870*/  UMOV UR11, 0x40000040 ;  /* 0x40000040000b7882 */ /* 0x000fe20000000000 */
[----:B------:R-:W-:Y:S02]  /*1880*/  WARPGROUP.DEPBAR.LE gsb0, 0x0 ;  /* 0x00008000000079c5 */ /* 0x000fe40000010000 */
[----:B------:R-:W-:-:S06]  /*1890*/  WARPGROUP.ARRIVE ;  /* 0x00000000000079c5 */ /* 0x000fcc0000000000 */
[----:B------:R-:W-:Y:S01]  /*18a0*/  HGMMA.64x16x16.F32 R24, gdesc[UR12], R24, gsb0 ;  /* 0x002000000c1879f0 */ /* 0x000fe20008000818 */
[----:B------:R-:W-:Y:S02]  /*18b0*/  UIADD3 UR12, UR8, 0x4, URZ ;  /* 0x00000004080c7890 */ /* 0x000fe4000fffe03f */
        /* <DEDUP_REMOVED lines=87> */
[----:B------:R-:W-:Y:S01]  /*1e30*/  UIADD3 UR8, UR8, 0xc06, URZ ;  /* 0x00000c0608087890 */ /* 0x000fe2000fffe03f */
[----:B------:R-:W-:Y:S02]  /*1e40*/  WARPGROUP.DEPBAR.LE gsb0, 0x0 ;  /* 0x00008000000079c5 */ /* 0x000fe40000010000 */
[----:B------:R-:W-:-:S06]  /*1e50*/  WARPGROUP.ARRIVE ;  /* 0x00000000000079c5 */ /* 0x000fcc0000000000 */
[----:B------:R-:W-:Y:S03]  /*1e60*/  HGMMA.64x16x16.F32 R24, gdesc[UR12], R24, gsb0 ;  /* 0x002000000c1879f0 */ /* 0x000fe60008000818 */
[----:B------:R-:W-:Y:S02]  /*1e70*/  WARPGROUP.DEPBAR.LE gsb0, 0x0 ;  /* 0x00008000000079c5 */ /* 0x000fe40000010000 */
[----:B------:R-:W-:-:S06]  /*1e80*/  WARPGROUP.ARRIVE ;  /* 0x00000000000079c5 */ /* 0x000fcc0000000000 */
[----:B------:R-:W-:Y:S03]  /*1e90*/  HGMMA.64x16x16.F32 R24, gdesc[UR8], R24, gsb0 ;  /* 0x00200000081879f0 */ /* 0x000fe60008000818 */
[----:B------:R-:W-:Y:S02]  /*1ea0*/  WARPGROUP.DEPBAR.LE gsb0, 0x0 ;  /* 0x00008000000079c5 */ /* 0x000fe40000010000 */
[----:B------:R-:W-:Y:S05]  /*1eb0*/  @!P2 BRA `(.L_x_22) ;  /* 0x000000080078a947 */ /* 0x000fea0003800000 */
[----:B------:R-:W-:Y:S01]  /*1ec0*/  UIADD3 UR5, UR42, 0x1, URZ ;  /* 0x000000012a057890 */ /* 0x000fe2000fffe03f */
[----:B01----:R-:W-:Y:S02]  /*1ed0*/  IMAD.U32 R0, RZ, RZ, UR44 ;  /* 0x0000002cff007e24 */ /* 0x003fe4000f8e00ff */
[----:B------:R-:W-:Y:S01]  /*1ee0*/  IMAD.U32 R2, RZ, RZ, UR42 ;  /* 0x0000002aff027e24 */ /* 0x000fe2000f8e00ff */
[----:B------:R-:W-:-:S04]  /*1ef0*/  UISETP.NE.AND UP0, UPT, UR5, 0x3, UPT ;  /* 0x000000030500788c */ /* 0x000fc8000bf05270 */
[----:B------:R-:W-:Y:S02]  /*1f00*/  USEL UR6, URZ, 0x1, UP0 ;  /* 0x000000013f067887 */ /* 0x000fe40008000000 */
[----:B------:R-:W-:Y:S02]  /*1f10*/  USEL UR5, UR5, URZ, UP0 ;  /* 0x0000003f05057287 */ /* 0x000fe40008000000 */
[----:B------:R-:W-:-:S06]  /*1f20*/  ULOP3.LUT UR6, UR36, UR6, URZ, 0x3c, !UPT ;  /* 0x0000000624067292 */ /* 0x000fcc000f8e3c3f */
[----:B------:R-:W-:-:S07]  /*1f30*/  IMAD.U32 R6, RZ, RZ, UR6 ;  /* 0x00000006ff067e24 */ /* 0x000fce000f8e00ff */
.L_x_29:
[----:B------:R-:W-:Y:S05]  /*1f40*/  @!P0 BRA `(.L_x_23) ;  /* 0x0000000000048947 */ /* 0x000fea0003800000 */
[----:B------:R-:W-:Y:S01]  /*1f50*/  BPT.TRAP 0x1 ;  /* 0x000000040000795c */ /* 0x000fe20000300000 */
.L_x_23:
[----:B------:R-:W0:Y:S01]  /*1f60*/  S2UR UR7, SR_CgaCtaId ;  /* 0x00000000000779c3 */ /* 0x000e220000008800 */
[----:B------:R-:W-:Y:S01]  /*1f70*/  UMOV UR6, 0x400 ;  /* 0x0000040000067882 */ /* 0x000fe20000000000 */
[----:B------:R-:W-:Y:S01]  /*1f80*/  IMAD.U32 R4, RZ, RZ, UR5 ;  /* 0x00000005ff047e24 */ /* 0x000fe2000f8e00ff */
[----:B------:R-:W-:Y:S01]  /*1f90*/  SHF.L.U32 R3, R6, 0x1f, RZ ;  /* 0x0000001f06037819 */ /* 0x000fe200000006ff */
[----:B0-----:R-:W-:-:S06]  /*1fa0*/  ULEA UR6, UR7, UR6, 0x18 ;  /* 0x0000000607067291 */ /* 0x001fcc000f8ec03f */
[----:B------:R-:W-:-:S04]  /*1fb0*/  IMAD.U32 R5, RZ, RZ, UR6 ;  /* 0x00000006ff057e24 */ /* 0x000fc8000f8e00ff */
[----:B------:R-:W-:-:S04]  /*1fc0*/  IMAD R4, R4, 0x8, R5 ;  /* 0x0000000804047824 */ /* 0x000fc800078e0205 */
[----:B------:R0:W1:Y:S01]  /*1fd0*/  SYNCS.PHASECHK.TRANS64.TRYWAIT P1, [R4+URZ], R3 ;  /* 0x00000003040075a7 */ /* 0x000062000802017f */
[----:B------:R-:W-:Y:S05]  /*1fe0*/  @!P0 BRA `(.L_x_24) ;  /* 0x0000000000048947 */ /* 0x000fea0003800000 */
[----:B------:R-:W-:Y:S01]  /*1ff0*/  BPT.TRAP 0x1 ;  /* 0x000000040000795c */ /* 0x000fe20000300000 */
.L_x_24:
[----:B-1----:R-:W-:Y:S05]  /*2000*/  @P1 BRA `(.L_x_25) ;  /* 0x0000000000081947 */ /* 0x002fea0003800000 */
[----:B------:R-:W1:Y:S02]  /*2010*/  SYNCS.PHASECHK.TRANS64.TRYWAIT P1, [R4+URZ], R3 ;  /* 0x00000003040075a7 */ /* 0x000e64000802017f */
[----:B-1----:R-:W-:Y:S05]  /*2020*/  @!P1 BRA `(.L_x_26) ;  /* 0x0000003000f09947 */ /* 0x002fea0003800000 */
.L_x_25:
[----:B------:R-:W-:Y:S01]  /*2030*/  ULEA UR8, UR5, UR4, 0x9 ;  /* 0x0000000405087291 */ /* 0x000fe2000f8e483f */
[----:B------:R-:W-:Y:S01]  /*2040*/  WARPGROUP.ARRIVE ;  /* 0x00000000000079c5 */ /* 0x000fe20000000000 */
[----:B------:R-:W-:Y:S01]  /*2050*/  ULEA UR6, UR5, UR45, 0xc ;  /* 0x0000002d05067291 */ /* 0x000fe2000f8e603f */
[----:B------:R-:W-:Y:S01]  /*2060*/  UMOV UR15, 0x40000040 ;  /* 0x40000040000f7882 */ /* 0x000fe20000000000 */
[----:B------:R-:W-:Y:S01]  /*2070*/  UMOV UR13, 0x40000040 ;  /* 0x40000040000d7882 */ /* 0x000fe20000000000 */
[----:B------:R-:W-:Y:S02]  /*2080*/  UIADD3 UR10, UR8, 0x186, URZ ;  /* 0x00000186080a7890 */ /* 0x000fe4000fffe03f */
[----:B------:R-:W-:Y:S02]  /*2090*/  UMOV UR14, UR8 ;  /* 0x00000008000e7c82 */ /* 0x000fe40008000000 */
[----:B------:R-:W-:Y:S01]  /*20a0*/  UMOV UR12, UR6 ;  /* 0x00000006000c7c82 */ /* 0x000fe20008000000 */
[----:B------:R-:W-:Y:S01]  /*20b0*/  UMOV UR11, 0x40000040 ;  /* 0x40000040000b7882 */ /* 0x000fe20000000000 */
[----:B------:R-:W-:Y:S01]  /*20c0*/  HGMMA.64x16x16.F32 R24, gdesc[UR12], R24, gsb0 ;  /* 0x002000000c1879f0 */ /* 0x000fe20008000818 */
[----:B------:R-:W-:-:S02]  /*20d0*/  UIADD3 UR14, UR8, 0x2, URZ ;  /* 0x00000002080e7890 */ /* 0x000fc4000fffe03f */
[----:B------:R-:W-:Y:S01]  /*20e0*/  UIADD3 UR12, UR6, 0x2, URZ ;  /* 0x00000002060c7890 */ /* 0x000fe2000fffe03f */
[----:B------:R-:W-:Y:S01]  /*20f0*/  UMOV UR15, 0x40000040 ;  /* 0x40000040000f7882 */ /* 0x000fe20000000000 */
        /* <DEDUP_REMOVED lines=102> */
[----:B------:R-:W-:Y:S01]  /*2760*/  BPT.TRAP 0x1 ;  /* 0x000000040000795c */ /* 0x000fe20000300000 */
.L_x_27:
[----:B------:R-:W-:-:S13]  /*2770*/  ISETP.NE.AND P1, PT, R23, RZ, PT ;  /* 0x000000ff1700720c */ /* 0x000fda0003f25270 */
[----:B01----:R-:W-:-:S04]  /*2780*/  @P1 IMAD R3, R2, 0x8, R5 ;  /* 0x0000000802031824 */ /* 0x003fc800078e0205 */
[----:B------:R-:W-:-:S05]  /*2790*/  @P1 VIADD R3, R3, 0x18 ;  /* 0x0000001803031836 */ /* 0x000fca0000000000 */
[----:B------:R-:W-:-:S04]  /*27a0*/  @P1 PRMT R3, R22, 0x654, R3 ;  /* 0x0000065416031816 */ /* 0x000fc80000000003 */
[----:B------:R0:W-:Y:S01]  /*27b0*/  @P1 SYNCS.ARRIVE.TRANS64.RED.A1T0 RZ, [R3+URZ], RZ ;  /* 0x000000ff03ff19a7 */ /* 0x0001e2000810043f */
[----:B------:R-:W-:-:S13]  /*27c0*/  ISETP.GT.U32.AND P1, PT, R16, 0x1, PT ;  /* 0x000000011000780c */ /* 0x000fda0003f24070 */
[----:B0-----:R-:W-:Y:S05]  /*27d0*/  @P1 BRA `(.L_x_28) ;  /* 0x0000000000041947 */ /* 0x001fea0003800000 */
[----:B------:R-:W-:Y:S01]  /*27e0*/  BPT.TRAP 0x1 ;  /* 0x000000040000795c */ /* 0x000fe20000300000 */
.L_x_28:
[----:B------:R-:W-:Y:S01]  /*27f0*/  UIADD3 UR5, UR5, 0x1, URZ ;  /* 0x0000000105057890 */ /* 0x000fe2000fffe03f */
[----:B------:R-:W-:Y:S01]  /*2800*/  ISETP.GT.AND P2, PT, R0, 0x1, PT ;  /* 0x000000010000780c */ /* 0x000fe20003f44270 */
[----:B------:R-:W-:Y:S02]  /*2810*/  VIADD R2, R2, 0x1 ;  /* 0x0000000102027836 */ /* 0x000fe40000000000 */
[----:B------:R-:W-:Y:S01]  /*2820*/  UISETP.NE.AND UP0, UPT, UR5, 0x3, UPT ;  /* 0x000000030500788c */ /* 0x000fe2000bf05270 */
[----:B------:R-:W-:Y:S02]  /*2830*/  VIADD R0, R0, 0xffffffff ;  /* 0xffffffff00007836 */ /* 0x000fe40000000000 */
[C---:B------:R-:W-:Y:S01]  /*2840*/  ISETP.NE.AND P1, PT, R2.reuse, 0x3, PT ;  /* 0x000000030200780c */ /* 0x040fe20003f25270 */
[----:B------:R-:W-:Y:S02]  /*2850*/  USEL UR6, URZ, 0x1, UP0 ;  /* 0x000000013f067887 */ /* 0x000fe40008000000 */
[----:B------:R-:W-:Y:S01]  /*2860*/  USEL UR5, UR5, URZ, UP0 ;  /* 0x0000003f05057287 */ /* 0x000fe20008000000 */
[----:B------:R-:W-:-:S03]  /*2870*/  SEL R2, R2, RZ, P1 ;  /* 0x000000ff02027207 */ /* 0x000fc60000800000 */
[----:B------:R-:W-:Y:S01]  /*2880*/  LOP3.LUT R6, R6, UR6, RZ, 0x3c, !PT ;  /* 0x0000000606067c12 */ /* 0x000fe2000f8e3cff */
[----:B------:R-:W-:Y:S07]  /*2890*/  @P2 BRA `(.L_x_29) ;  /* 0xfffffff400a82947 */ /* 0x000fee000383ffff */
.L_x_22:
[----:B01----:R-:W0:Y:S02]  /*28a0*/  LDC R0, c[0x0][0x28c] ;  /* 0x0000a300ff007b82 */ /* 0x003e240000000800 */
[----:B0-----:R-:W-:-:S13]  /*28b0*/  ISETP.GE.AND P1, PT, R0, 0x1, PT ;  /* 0x000000010000780c */ /* 0x001fda0003f26270 */
[----:B------:R-:W-:Y:S05]  /*28c0*/  @!P1 BRA `(.L_x_30) ;  /* 0x0000000000449947 */ /* 0x000fea0003800000 */
[----:B------:R-:W-:Y:S05]  /*28d0*/  @!P0 BRA `(.L_x_31) ;  /* 0x0000000000048947 */ /* 0x000fea0003800000 */
[----:B------:R-:W-:Y:S01]  /*28e0*/  BPT.TRAP 0x1 ;  /* 0x000000040000795c */ /* 0x000fe20000300000 */
.L_x_31:
[----:B------:R-:W-:-:S13]  /*28f0*/  ISETP.NE.AND P0, PT, R23, RZ, PT ;  /* 0x000000ff1700720c */ /* 0x000fda0003f05270 */
[----:B------:R-:W-:-:S05]  /*2900*/  VOTEU.ANY UP0, P0 ;  /* 0x00000000003f7886 */ /* 0x000fca0000000100 */
[----:B------:R-:W-:-:S06]  /*2910*/  @UP0 UIADD3 UR4, UR44, UR42, URZ ;  /* 0x0000002a2c040290 */ /* 0x000fcc000fffe03f */
[----:B------:R-:W-:Y:S02]  /*2920*/  IMAD.U32 R2, RZ, RZ, UR4 ;  /* 0x00000004ff027e24 */ /* 0x000fe4000f8e00ff */
[----:B------:R-:W-:Y:S02]  /*2930*/  IMAD.U32 R7, RZ, RZ, UR4 ;  /* 0x00000004ff077e24 */ /* 0x000fe4000f8e00ff */
[----:B------:R-:W-:-:S05]  /*2940*/  @P0 IMAD.WIDE.U32 R2, R2, -0x55555555, RZ ;  /* 0xaaaaaaab02020825 */ /* 0x000fca00078e00ff */
[----:B------:R-:W-:-:S05]  /*2950*/  @P0 SHF.R.U32.HI R0, RZ, 0x1, R3 ;  /* 0x00000001ff000819 */ /* 0x000fca0000011603 */
[----:B------:R-:W-:-:S04]  /*2960*/  @P0 IMAD R0, R0, -0x3, R7 ;  /* 0xfffffffd00000824 */ /* 0x000fc800078e0207 */
[----:B------:R-:W-:-:S04]  /*2970*/  @P0 IMAD R0, R0, 0x8, R5 ;  /* 0x0000000800000824 */ /* 0x000fc800078e0205 */
[----:B------:R-:W-:-:S05]  /*2980*/  @P0 VIADD R3, R0, 0x18 ;  /* 0x0000001800030836 */ /* 0x000fca0000000000 */
[----:B------:R-:W-:-:S04]  /*2990*/  @P0 PRMT R3, R22, 0x654, R3 ;  /* 0x0000065416030816 */ /* 0x000fc80000000003 */
[----:B------:R0:W-:Y:S01]  /*29a0*/  @P0 SYNCS.ARRIVE.TRANS64.RED.A1T0 RZ, [R3+URZ], RZ ;  /* 0x000000ff03ff09a7 */ /* 0x0001e2000810043f */
[----:B------:R-:W-:-:S13]  /*29b0*/  ISETP.GT.U32.AND P0, PT, R16, 0x1, PT ;  /* 0x000000011000780c */ /* 0x000fda0003f04070 */
[----:B0-----:R-:W-:Y:S05]  /*29c0*/  @P0 BRA `(.L_x_30) ;  /* 0x0000000000040947 */ /* 0x001fea0003800000 */
[----:B------:R-:W-:Y:S01]  /*29d0*/  BPT.TRAP 0x1 ;  /* 0x000000040000795c */ /* 0x000fe20000300000 */
.L_x_30:
[----:B------:R-:W-:Y:S01]  /*29e0*/  IMAD.SHL.U32 R44, R44, 0x10, RZ ;  /* 0x000000102c2c7824 */ /* 0x000fe200078e00ff */
[----:B------:R-:W-:Y:S01]  /*29f0*/  UIADD3 UR42, UR43, UR42, URZ ;  /* 0x0000002a2b2a7290 */ /* 0x000fe2000fffe03f */
[----:B------:R-:W-:Y:S01]  /*2a00*/  SHF.R.S32.HI R21, RZ, 0x1f, R43 ;  /* 0x0000001fff157819 */ /* 0x000fe2000001142b */
[----:B------:R-:W-:Y:S01]  /*2a10*/  ULDC UR7, c[0x0][0x288] ;  /* 0x0000a20000077ab9 */ /* 0x000fe20000000800 */
[----:B------:R-:W-:Y:S01]  /*2a20*/  IMAD.SHL.U32 R7, R45, 0x80, RZ ;  /* 0x000000802d077824 */ /* 0x000fe200078e00ff */
[C---:B------:R-:W-:Y:S01]  /*2a30*/  LOP3.LUT R4, R44.reuse, 0x6, R39, 0xf8, !PT ;  /* 0x000000062c047812 */ /* 0x040fe200078ef827 */
[----:B------:R-:W-:Y:S01]  /*2a40*/  UISETP.GT.U32.AND UP0, UPT, UR42, 0x2, UPT ;  /* 0x000000022a00788c */ /* 0x000fe2000bf04070 */
[----:B------:R-:W-:Y:S01]  /*2a50*/  ISETP.GE.AND P0, PT, R44, UR7, PT ;  /* 0x000000072c007c0c */ /* 0x000fe2000bf06270 */
[----:B------:R-:W-:Y:S01]  /*2a60*/  ULDC.64 UR4, c[0x0][0x5d0] ;  /* 0x0001740000047ab9 */ /* 0x000fe20000000a00 */
[----:B------:R-:W-:Y:S01]  /*2a70*/  SHF.R.S32.HI R5, RZ, 0x1f, R4 ;  /* 0x0000001fff057819 */ /* 0x000fe20000011404 */
[----:B------:R-:W-:Y:S01]  /*2a80*/  ULDC UR10, c[0x0][0x284] ;  /* 0x0000a100000a7ab9 */ /* 0x000fe20000000800 */
[----:B------:R-:W-:Y:S01]  /*2a90*/  IMAD R0, R21, UR4, RZ ;  /* 0x0000000415007c24 */ /* 0x000fe2000f8e02ff */
[----:B------:R-:W-:Y:S01]  /*2aa0*/  UISETP.LT.U32.AND UP0, UPT, UR43, 0x3, UP0 ;  /* 0x000000032b00788c */ /* 0x000fe20008701070 */
[----:B------:R-:W-:Y:S01]  /*2ab0*/  ISETP.GE.OR P0, PT, R7, UR10, P0 ;  /* 0x0000000a07007c0c */ /* 0x000fe20008706670 */
[----:B------:R-:W-:Y:S01]  /*2ac0*/  UISETP.GE.U32.AND UP1, UPT, UR43, 0x3, UPT ;  /* 0x000000032b00788c */ /* 0x000fe2000bf26070 */
[C---:B------:R-:W-:Y:S01]  /*2ad0*/  IMAD R9, R43.reuse, UR5, R0 ;  /* 0x000000052b097c24 */ /* 0x040fe2000f8e0200 */
[----:B------:R-:W-:Y:S01]  /*2ae0*/  USEL UR6, URZ, 0x1, !UP0 ;  /* 0x000000013f067887 */ /* 0x000fe2000c000000 */
[----:B------:R-:W-:Y:S01]  /*2af0*/  IMAD.WIDE.U32 R2, R43, UR4, R4 ;  /* 0x000000042b027c25 */ /* 0x000fe2000f8e0004 */
[----:B------:R-:W-:Y:S01]  /*2b00*/  UIMAD.WIDE.U32 UR4, UR42, -0x55555555, URZ ;  /* 0xaaaaaaab2a0478a5 */ /* 0x000fe2000f8e003f */
[----:B------:R-:W-:-:S02]  /*2b10*/  ULDC.64 UR8, c[0x0][0x5c8] ;  /* 0x0001720000087ab9 */ /* 0x000fc40000000a00 */
[----:B------:R-:W-:Y:S01]  /*2b20*/  IMAD.WIDE R12, R45, 0x80, R32 ;  /* 0x000000802d0c7825 */ /* 0x000fe200078e0220 */
[----:B------:R-:W-:Y:S02]  /*2b30*/  USHF.R.U32.HI UR4, URZ, 0x1, UR5 ;  /* 0x000000013f047899 */ /* 0x000fe40008011605 */
[----:B------:R-:W-:Y:S01]  /*2b40*/  ULOP3.LUT UR36, UR36, UR6, URZ, 0x3c, !UPT ;  /* 0x0000000624247292 */ /* 0x000fe2000f8e3c3f */
[----:B------:R-:W-:Y:S01]  /*2b50*/  IMAD R11, R13, UR8, RZ ;  /* 0x000000080d0b7c24 */ /* 0x000fe2000f8e02ff */
[----:B------:R-:W-:Y:S01]  /*2b60*/  UIMAD UR42, UR4, -0x3, UR42 ;  /* 0xfffffffd042a78a4 */ /* 0x000fe2000f8e022a */
[----:B------:R-:W-:Y:S01]  /*2b70*/  IMAD.IADD R3, R3, 0x1, R9 ;  /* 0x0000000103037824 */ /* 0x000fe200078e0209 */
[----:B------:R-:W-:Y:S01]  /*2b80*/  @UP1 ULOP3.LUT UR36, UR36, 0x1, UR4, 0x78, !UPT ;  /* 0x0000000124241892 */ /* 0x000fe2000f8e7804 */
[C---:B------:R-:W-:Y:S02]  /*2b90*/  IMAD R11, R12.reuse, UR9, R11 ;  /* 0x000000090c0b7c24 */ /* 0x040fe4000f8e020b */
[----:B------:R-:W-:-:S04]  /*2ba0*/  IMAD.WIDE.U32 R14, R12, UR8, R2 ;  /* 0x000000080c0e7c25 */ /* 0x000fc8000f8e0002 */
[----:B------:R-:W-:Y:S01]  /*2bb0*/  IMAD.MOV.U32 R45, RZ, RZ, -0x1 ;  /* 0xffffffffff2d7424 */ /* 0x000fe200078e00ff */
[----:B------:R-:W-:Y:S06]  /*2bc0*/  @P0 BRA `(.L_x_32) ;  /* 0x0000000800bc0947 */ /* 0x000fec0003800000 */
[----:B-----5:R-:W-:Y:S01]  /*2bd0*/  FSETP.NEU.AND P0, PT, R35, RZ, PT ;  /* 0x000000ff2300720b */ /* 0x020fe20003f0d000 */
[----:B------:R-:W-:Y:S01]  /*2be0*/  BSSY B0, `(.L_x_32) ;  /* 0x00000ad000007945 */ /* 0x000fe20003800000 */
[----:B------:R-:W-:Y:S02]  /*2bf0*/  IMAD.IADD R55, R15, 0x1, R11 ;  /* 0x000000010f377824 */ /* 0x000fe400078e020b */
[----:B------:R-:W-:Y:S02]  /*2c00*/  IMAD.IADD R54, R42, 0x1, -R7 ;  /* 0x000000012a367824 */ /* 0x000fe400078e0a07 */
[----:B------:R-:W-:-:S07]  /*2c10*/  IMAD.IADD R44, R36, 0x1, -R44 ;  /* 0x00000001242c7824 */ /* 0x000fce00078e0a2c */
[----:B------:R-:W-:Y:S05]  /*2c20*/  @!P0 BRA `(.L_x_33) ;  /* 0x0000000400f08947 */ /* 0x000fea0003800000 */
[----:B------:R-:W0:Y:S01]  /*2c30*/  LDC.64 R48, c[0x0][0x5b8] ;  /* 0x00016e00ff307b82 */ /* 0x000e220000000a00 */
[----:B------:R-:W-:Y:S01]  /*2c40*/  ISETP.GT.AND P0, PT, R44, RZ, PT ;  /* 0x000000ff2c00720c */ /* 0x000fe20003f04270 */
[----:B------:R-:W-:-:S03]  /*2c50*/  ULDC.64 UR4, c[0x0][0x5c0] ;  /* 0x0001700000047ab9 */ /* 0x000fc60000000a00 */
[----:B------:R-:W-:-:S03]  /*2c60*/  ISETP.GT.AND P2, PT, R54, RZ, P0 ;  /* 0x000000ff3600720c */ /* 0x000fc60000744270 */
[----:B------:R-:W1:Y:S08]  /*2c70*/  LDC.64 R50, c[0x0][0x5b0] ;  /* 0x00016c00ff327b82 */ /* 0x000e700000000a00 */
[----:B------:R-:W2:Y:S01]  /*2c80*/  LDC.64 R52, c[0x0][0x5a8] ;  /* 0x00016a00ff347b82 */ /* 0x000ea20000000a00 */
[-C--:B0-----:R-:W-:Y:S02]  /*2c90*/  IMAD R0, R21, R48.reuse, RZ ;  /* 0x0000003015007224 */ /* 0x081fe400078e02ff */
[----:B------:R-:W-:-:S04]  /*2ca0*/  IMAD.WIDE.U32 R20, R43, R48, R4 ;  /* 0x000000302b147225 */ /* 0x000fc800078e0004 */
[----:B------:R-:W-:Y:S02]  /*2cb0*/  IMAD R47, R43, R49, R0 ;  /* 0x000000312b2f7224 */ /* 0x000fe400078e0200 */
[-C--:B-1----:R-:W-:Y:S02]  /*2cc0*/  IMAD R0, R13, R50.reuse, RZ ;  /* 0x000000320d007224 */ /* 0x082fe400078e02ff */
[----:B------:R-:W-:Y:S02]  /*2cd0*/  IMAD.IADD R7, R21, 0x1, R47 ;  /* 0x0000000115077824 */ /* 0x000fe400078e022f */
[----:B------:R-:W-:Y:S02]  /*2ce0*/  IMAD.MOV.U32 R6, RZ, RZ, R20 ;  /* 0x000000ffff067224 */ /* 0x000fe400078e0014 */
[C---:B------:R-:W-:Y:S02]  /*2cf0*/  IMAD R49, R12.reuse, R51, R0 ;  /* 0x000000330c317224 */ /* 0x040fe400078e0200 */
[----:B------:R-:W-:-:S04]  /*2d00*/  IMAD.WIDE.U32 R2, R12, R50, R6 ;  /* 0x000000320c027225 */ /* 0x000fc800078e0006 */
[----:B------:R-:W-:Y:S01]  /*2d10*/  IMAD.IADD R0, R3, 0x1, R49 ;  /* 0x0000000103007824 */ /* 0x000fe200078e0231 */
[----:B--2---:R-:W-:-:S04]  /*2d20*/  LEA R8, P1, R2, R52, 0x1 ;  /* 0x0000003402087211 */ /* 0x004fc800078208ff */
[----:B------:R-:W-:-:S05]  /*2d30*/  LEA.HI.X R9, R2, R53, R0, 0x1, P1 ;  /* 0x0000003502097211 */ /* 0x000fca00008f0c00 */
[----:B------:R0:W2:Y:S01]  /*2d40*/  @P2 LDG.E.LTC128B.U16 R0, desc[UR40][R8.64] ;  /* 0x0000002808002981 */ /* 0x0000a2000c1e1520 */
[----:B------:R-:W-:Y:S01]  /*2d50*/  IMAD.WIDE.U32 R10, R12, R50, R4 ;  /* 0x000000320c0a7225 */ /* 0x000fe200078e0004 */
[----:B------:R-:W-:Y:S03]  /*2d60*/  BSSY B1, `(.L_x_34) ;  /* 0x0000013000017945 */ /* 0x000fe60003800000 */
[----:B------:R-:W-:Y:S02]  /*2d70*/  IMAD.IADD R11, R49, 0x1, R11 ;  /* 0x00000001310b7824 */ /* 0x000fe400078e020b */
[----:B------:R-:W-:Y:S01]  /*2d80*/  IMAD.WIDE.U32 R10, R43, R48, R10 ;  /* 0x000000302b0a7225 */ /* 0x000fe200078e000a */
[----:B0-----:R-:W-:-:S03]  /*2d90*/  SHF.L.U64.HI R9, R50, 0x3, R51 ;  /* 0x0000000332097819 */ /* 0x001fc60000010233 */
[----:B------:R-:W-:Y:S02]  /*2da0*/  IMAD.IADD R8, R47, 0x1, R11 ;  /* 0x000000012f087824 */ /* 0x000fe400078e020b */
[----:B--2---:R-:W-:-:S05]  /*2db0*/  HADD2.F32 R2, -RZ, R0.H0_H0 ;  /* 0x20000000ff027230 */ /* 0x004fca0000004100 */
[----:B------:R-:W-:Y:S01]  /*2dc0*/  FMUL R3, R2, R35 ;  /* 0x0000002302037220 */ /* 0x000fe20000400000 */
[----:B------:R-:W-:-:S03]  /*2dd0*/  LEA R2, P1, R14, UR4, 0x1 ;  /* 0x000000040e027c11 */ /* 0x000fc6000f8208ff */
[----:B------:R-:W-:Y:S01]  /*2de0*/  FFMA R24, R24, R34, R3 ;  /* 0x0000002218187223 */ /* 0x000fe20000000003 */
[----:B------:R-:W-:Y:S02]  /*2df0*/  LEA.HI.X R3, R14, UR5, R55, 0x1, P1 ;  /* 0x000000050e037c11 */ /* 0x000fe400088f0c37 */
[----:B------:R-:W-:Y:S02]  /*2e00*/  ISETP.GT.AND P1, PT, R44, 0x1, PT ;  /* 0x000000012c00780c */ /* 0x000fe40003f24270 */
[----:B------:R-:W-:Y:S02]  /*2e10*/  F2FP.F16.F32.PACK_AB R24, RZ, R24 ;  /* 0x00000018ff18723e */ /* 0x000fe400000000ff */
[----:B------:R-:W-:Y:S02]  /*2e20*/  ISETP.GT.AND P3, PT, R54, RZ, P1 ;  /* 0x000000ff3600720c */ /* 0x000fe40000f64270 */
[C---:B------:R-:W-:Y:S01]  /*2e30*/  LEA R14, P4, R10.reuse, R52, 0x1 ;  /* 0x000000340a0e7211 */ /* 0x040fe200078808ff */
[----:B------:R0:W-:Y:S03]  /*2e40*/  @P2 STG.E.U16 desc[UR40][R2.64], R24 ;  /* 0x0000001802002986 */ /* 0x0001e6000c101528 */
[----:B------:R-:W-:Y:S01]  /*2e50*/  LEA.HI.X R15, R10, R53, R8, 0x1, P4 ;  /* 0x000000350a0f7211 */ /* 0x000fe200020f0c08 */
[----:B------:R-:W-:-:S06]  /*2e60*/  IMAD.SHL.U32 R8, R50, 0x8, RZ ;  /* 0x0000000832087824 */ /* 0x000fcc00078e00ff */
[----:B------:R-:W-:Y:S05]  /*2e70*/  @!P3 BRA `(.L_x_35) ;  /* 0x000000000004b947 */ /* 0x000fea0003800000 */
[----:B------:R1:W5:Y:S02]  /*2e80*/  LDG.E.LTC128B.U16 R0, desc[UR40][R14.64+0x2] ;  /* 0x000002280e007981 */ /* 0x000364000c1e1520 */
.L_x_35:
[----:B------:R-:W-:Y:S05]  /*2e90*/  BSYNC B1 ;  /* 0x0000000000017941 */ /* 0x000fea0003800000 */
.L_x_34:
[----:B-----5:R-:W-:Y:S01]  /*2ea0*/  HADD2.F32 R6, -RZ, R0.H0_H0 ;  /* 0x20000000ff067230 */ /* 0x020fe20000004100 */
[----:B------:R-:W-:Y:S01]  /*2eb0*/  ISETP.GT.AND P0, PT, R54, 0x8, P0 ;  /* 0x000000083600780c */ /* 0x000fe20000704270 */
[----:B------:R-:W-:Y:S01]  /*2ec0*/  IMAD.WIDE.U32 R8, R12, R50, R8 ;  /* 0x000000320c087225 */ /* 0x000fe200078e0008 */
[----:B------:R-:W-:-:S03]  /*2ed0*/  PRMT R12, R0, 0x7610, R12 ;  /* 0x00007610000c7816 */ /* 0x000fc6000000000c */
[----:B------:R-:W-:Y:S01]  /*2ee0*/  FMUL R6, R6, R35 ;  /* 0x0000002306067220 */ /* 0x000fe20000400000 */
[----:B------:R-:W-:Y:S01]  /*2ef0*/  IMAD.IADD R49, R49, 0x1, R9 ;  /* 0x0000000131317824 */ /* 0x000fe200078e0209 */
[----:B------:R-:W-:Y:S02]  /*2f00*/  IADD3 R20, P2, R20, R8, RZ ;  /* 0x0000000814147210 */ /* 0x000fe40007f5e0ff */
[----:B------:R-:W-:-:S03]  /*2f10*/  FFMA R25, R25, R34, R6 ;  /* 0x0000002219197223 */ /* 0x000fc60000000006 */
[----:B------:R-:W-:Y:S01]  /*2f20*/  IMAD.X R7, R49, 0x1, R7, P2 ;  /* 0x0000000131077824 */ /* 0x000fe200010e0607 */
[C---:B------:R-:W-:Y:S02]  /*2f30*/  LEA R6, P2, R20.reuse, R52, 0x1 ;  /* 0x0000003414067211 */ /* 0x040fe400078408ff */
[----:B------:R-:W-:Y:S02]  /*2f40*/  F2FP.F16.F32.PACK_AB R25, RZ, R25 ;  /* 0x00000019ff19723e */ /* 0x000fe400000000ff */
[----:B------:R-:W-:-:S03]  /*2f50*/  LEA.HI.X R7, R20, R53, R7, 0x1, P2 ;  /* 0x0000003514077211 */ /* 0x000fc600010f0c07 */
[----:B------:R2:W-:Y:S04]  /*2f60*/  @P3 STG.E.U16 desc[UR40][R2.64+0x2], R25 ;  /* 0x0000021902003986 */ /* 0x0005e8000c101528 */
[----:B------:R-:W3:Y:S01]  /*2f70*/  @P0 LDG.E.LTC128B.U16 R12, desc[UR40][R6.64] ;  /* 0x00000028060c0981 */ /* 0x000ee2000c1e1520 */
[----:B------:R-:W-:Y:S01]  /*2f80*/  IADD3 R8, P2, R4, R8, RZ ;  /* 0x0000000804087210 */ /* 0x000fe20007f5e0ff */
[----:B------:R-:W-:Y:S01]  /*2f90*/  BSSY B1, `(.L_x_36) ;  /* 0x0000011000017945 */ /* 0x000fe20003800000 */
[----:B------:R-:W-:Y:S02]  /*2fa0*/  SHF.L.U64.HI R11, R37, 0x1, R38 ;  /* 0x00000001250b7819 */ /* 0x000fe40000010226 */
[----:B------:R-:W-:Y:S01]  /*2fb0*/  ISETP.GT.AND P1, PT, R54, 0x8, P1 ;  /* 0x000000083600780c */ /* 0x000fe20000f24270 */
[----:B------:R-:W-:Y:S01]  /*2fc0*/  IMAD.X R9, R5, 0x1, R49, P2 ;  /* 0x0000000105097824 */ /* 0x000fe200010e0631 */
[----:B------:R-:W-:Y:S01]  /*2fd0*/  LEA R4, P2, R37, R2, 0x1 ;  /* 0x0000000225047211 */ /* 0x000fe200078408ff */
[----:B------:R-:W-:-:S03]  /*2fe0*/  IMAD.WIDE.U32 R8, R43, R48, R8 ;  /* 0x000000302b087225 */ /* 0x000fc600078e0008 */
[----:B------:R-:W-:Y:S01]  /*2ff0*/  LEA R10, P3, R8, R52, 0x1 ;  /* 0x00000034080a7211 */ /* 0x000fe200078608ff */
[----:B---3--:R-:W-:-:S05]  /*3000*/  HADD2.F32 R0, -RZ, R12.H0_H0 ;  /* 0x2000000cff007230 */ /* 0x008fca0000004100 */
[----:B------:R-:W-:Y:S01]  /*3010*/  FMUL R5, R0, R35 ;  /* 0x0000002300057220 */ /* 0x000fe20000400000 */
[----:B------:R-:W-:-:S03]  /*3020*/  IMAD.IADD R0, R47, 0x1, R9 ;  /* 0x000000012f007824 */ /* 0x000fc600078e0209 */
[----:B------:R-:W-:-:S05]  /*3030*/  FFMA R5, R26, R34, R5 ;  /* 0x000000221a057223 */ /* 0x000fca0000000005 */
[----:B------:R-:W-:Y:S01]  /*3040*/  F2FP.F16.F32.PACK_AB R6, RZ, R5 ;  /* 0x00000005ff06723e */ /* 0x000fe200000000ff */
[----:B------:R-:W-:Y:S01]  /*3050*/  IMAD.X R5, R11, 0x1, R3, P2 ;  /* 0x000000010b057824 */ /* 0x000fe200010e0603 */
[----:B------:R-:W-:-:S04]  /*3060*/  LEA.HI.X R11, R8, R53, R0, 0x1, P3 ;  /* 0x00000035080b7211 */ /* 0x000fc800018f0c00 */
[----:B------:R2:W-:Y:S01]  /*3070*/  @P0 STG.E.U16 desc[UR40][R4.64], R6 ;  /* 0x0000000604000986 */ /* 0x0005e2000c101528 */
[----:B------:R-:W-:Y:S05]  /*3080*/  @!P1 BRA `(.L_x_37) ;  /* 0x0000000000049947 */ /* 0x000fea0003800000 */
[----:B------:R3:W5:Y:S02]  /*3090*/  LDG.E.LTC128B.U16 R12, desc[UR40][R10.64+0x2] ;  /* 0x000002280a0c7981 */ /* 0x000764000c1e1520 */
.L_x_37:
[----:B------:R-:W-:Y:S05]  /*30a0*/  BSYNC B1 ;  /* 0x0000000000017941 */ /* 0x000fea0003800000 */
.L_x_36:
[----:B-----5:R-:W-:Y:S01]  /*30b0*/  HADD2.F32 R0, -RZ, R12.H0_H0 ;  /* 0x2000000cff007230 */ /* 0x020fe20000004100 */
[----:B------:R-:W-:Y:S01]  /*30c0*/  ISETP.GT.AND P0, PT, R44, 0x8, PT ;  /* 0x000000082c00780c */ /* 0x000fe20003f04270 */
[----:B------:R-:W-:Y:S03]  /*30d0*/  BSSY B1, `(.L_x_38) ;  /* 0x0000008000017945 */ /* 0x000fe60003800000 */
[----:B------:R-:W-:Y:S01]  /*30e0*/  FMUL R0, R0, R35 ;  /* 0x0000002300007220 */ /* 0x000fe20000400000 */
[----:B------:R-:W-:-:S03]  /*30f0*/  ISETP.GT.AND P2, PT, R54, RZ, P0 ;  /* 0x000000ff3600720c */ /* 0x000fc60000744270 */
[----:B------:R-:W-:-:S05]  /*3100*/  FFMA R0, R27, R34, R0 ;  /* 0x000000221b007223 */ /* 0x000fca0000000000 */
[----:B------:R-:W-:-:S05]  /*3110*/  F2FP.F16.F32.PACK_AB R0, RZ, R0 ;  /* 0x00000000ff00723e */ /* 0x000fca00000000ff */
[----:B------:R4:W-:Y:S01]  /*3120*/  @P1 STG.E.U16 desc[UR40][R4.64+0x2], R0 ;  /* 0x0000020004001986 */ /* 0x0009e2000c101528 */
[----:B------:R-:W-:Y:S05]  /*3130*/  @!P2 BRA `(.L_x_39) ;  /* 0x000000000004a947 */ /* 0x000fea0003800000 */
[----:B------:R0:W5:Y:S02]  /*3140*/  LDG.E.LTC128B.U16 R12, desc[UR40][R14.64+0x10] ;  /* 0x000010280e0c7981 */ /* 0x000164000c1e1520 */
.L_x_39:
[----:B------:R-:W-:Y:S05]  /*3150*/  BSYNC B1 ;  /* 0x0000000000017941 */ /* 0x000fea0003800000 */
.L_x_38:
[----:B----45:R-:W-:Y:S01]  /*3160*/  HADD2.F32 R0, -RZ, R12.H0_H0 ;  /* 0x2000000cff007230 */ /* 0x030fe20000004100 */
        /* <DEDUP_REMOVED lines=9> */
.L_x_41:
[----:B------:R-:W-:Y:S05]  /*3200*/  BSYNC B1 ;  /* 0x0000000000017941 */ /* 0x000fea0003800000 */
.L_x_40:
[----:B-----5:R-:W-:Y:S01]  /*3210*/  HADD2.F32 R0, -RZ, R12.H0_H0 ;  /* 0x2000000cff007230 */ /* 0x020fe20000004100 */
[----:B------:R-:W-:Y:S01]  /*3220*/  ISETP.GT.AND P0, PT, R54, 0x8, P0 ;  /* 0x000000083600780c */ /* 0x000fe20000704270 */
[----:B------:R-:W-:Y:S03]  /*3230*/  BSSY B1, `(.L_x_42) ;  /* 0x0000007000017945 */ /* 0x000fe60003800000 */
[----:B------:R-:W-:-:S04]  /*3240*/  FMUL R0, R0, R35 ;  /* 0x0000002300007220 */ /* 0x000fc80000400000 */
[----:B------:R-:W-:-:S05]  /*3250*/  FFMA R0, R29, R34, R0 ;  /* 0x000000221d007223 */ /* 0x000fca0000000000 */
[----:B------:R-:W-:-:S05]  /*3260*/  F2FP.F16.F32.PACK_AB R0, RZ, R0 ;  /* 0x00000000ff00723e */ /* 0x000fca00000000ff */
[----:B------:R0:W-:Y:S01]  /*3270*/  @P3 STG.E.U16 desc[UR40][R2.64+0x12], R0 ;  /* 0x0000120002003986 */ /* 0x0001e2000c101528 */
[----:B------:R-:W-:Y:S05]  /*3280*/  @!P0 BRA `(.L_x_43) ;  /* 0x0000000000048947 */ /* 0x000fea0003800000 */
[----:B------:R0:W5:Y:S02]  /*3290*/  LDG.E.LTC128B.U16 R12, desc[UR40][R10.64+0x10] ;  /* 0x000010280a0c7981 */ /* 0x000164000c1e1520 */
.L_x_43:
[----:B------:R-:W-:Y:S05]  /*32a0*/  BSYNC B1 ;  /* 0x0000000000017941 */ /* 0x000fea0003800000 */
.L_x_42:
[----:B0----5:R-:W-:Y:S01]  /*32b0*/  HADD2.F32 R0, -RZ, R12.H0_H0 ;  /* 0x2000000cff007230 */ /* 0x021fe20000004100 */
[----:B------:R-:W-:Y:S01]  /*32c0*/  ISETP.GT.AND P1, PT, R54, 0x8, P1 ;  /* 0x000000083600780c */ /* 0x000fe20000f24270 */
[----:B--2-4-:R-:W-:Y:S01]  /*32d0*/  @P0 IMAD.MOV.U32 R2, RZ, RZ, R4 ;  /* 0x000000ffff020224 */ /* 0x014fe200078e0004 */
[----:B------:R-:W-:Y:S02]  /*32e0*/  BSSY B1, `(.L_x_44) ;  /* 0x0000009000017945 */ /* 0x000fe40003800000 */
[----:B------:R-:W-:-:S04]  /*32f0*/  FMUL R3, R0, R35 ;  /* 0x0000002300037220 */ /* 0x000fc80000400000 */
[----:B------:R-:W-:-:S05]  /*3300*/  FFMA R3, R30, R34, R3 ;  /* 0x000000221e037223 */ /* 0x000fca0000000003 */
[----:B------:R-:W-:-:S04]  /*3310*/  F2FP.F16.F32.PACK_AB R3, RZ, R3 ;  /* 0x00000003ff03723e */ /* 0x000fc800000000ff */
[----:B------:R-:W-:Y:S01]  /*3320*/  PRMT R0, R3, 0x7610, R0 ;  /* 0x0000761003007816 */ /* 0x000fe20000000000 */
[----:B------:R-:W-:-:S05]  /*3330*/  @P0 IMAD.MOV.U32 R3, RZ, RZ, R5 ;  /* 0x000000ffff030224 */ /* 0x000fca00078e0005 */
[----:B------:R0:W-:Y:S01]  /*3340*/  @P0 STG.E.U16 desc[UR40][R2.64+0x10], R0 ;  /* 0x0000100002000986 */ /* 0x0001e2000c101528 */
[----:B------:R-:W-:Y:S05]  /*3350*/  @!P1 BRA `(.L_x_45) ;  /* 0x0000000000049947 */ /* 0x000fea0003800000 */
[----:B------:R2:W5:Y:S02]  /*3360*/  LDG.E.LTC128B.U16 R12, desc[UR40][R10.64+0x12] ;  /* 0x000012280a0c7981 */ /* 0x000564000c1e1520 */
.L_x_45:
[----:B------:R-:W-:Y:S05]  /*3370*/  BSYNC B1 ;  /* 0x0000000000017941 */ /* 0x000fea0003800000 */
.L_x_44:
[----:B------:R-:W-:Y:S05]  /*3380*/  @!P1 BRA `(.L_x_46) ;  /* 0x0000000000c89947 */ /* 0x000fea0003800000 */
[----:B-----5:R-:W-:-:S05]  /*3390*/  HADD2.F32 R12, -RZ, R12.H0_H0 ;  /* 0x2000000cff0c7230 */ /* 0x020fca0000004100 */
[----:B------:R-:W-:-:S04]  /*33a0*/  FMUL R12, R12, R35 ;  /* 0x000000230c0c7220 */ /* 0x000fc80000400000 */
[----:B------:R-:W-:-:S05]  /*33b0*/  FFMA R12, R31, R34, R12 ;  /* 0x000000221f0c7223 */ /* 0x000fca000000000c */
[----:B------:R-:W-:-:S05]  /*33c0*/  F2FP.F16.F32.PACK_AB R12, RZ, R12 ;  /* 0x0000000cff0c723e */ /* 0x000fca00000000ff */
[----:B------:R4:W-:Y:S01]  /*33d0*/  STG.E.U16 desc[UR40][R4.64+0x12], R12 ;  /* 0x0000120c04007986 */ /* 0x0009e2000c101528 */
[----:B------:R-:W-:Y:S05]  /*33e0*/  BRA `(.L_x_46) ;  /* 0x0000000000b07947 */ /* 0x000fea0003800000 */
.L_x_33:
[----:B------:R-:W-:Y:S01]  /*33f0*/  ULDC.64 UR4, c[0x0][0x5c0] ;  /* 0x0001700000047ab9 */ /* 0x000fe20000000a00 */
[----:B------:R-:W-:Y:S01]  /*3400*/  ISETP.GT.AND P0, PT, R44, RZ, PT ;  /* 0x000000ff2c00720c */ /* 0x000fe20003f04270 */
[-C--:B------:R-:W-:Y:S01]  /*3410*/  FMUL R24, R24, R34.reuse ;  /* 0x0000002218187220 */ /* 0x080fe20000400000 */
[----:B------:R-:W-:Y:S01]  /*3420*/  LEA R2, P5, R14, UR4, 0x1 ;  /* 0x000000040e027c11 */ /* 0x000fe2000f8a08ff */
[-C--:B------:R-:W-:Y:S01]  /*3430*/  FMUL R25, R25, R34.reuse ;  /* 0x0000002219197220 */ /* 0x080fe20000400000 */
[----:B------:R-:W-:Y:S01]  /*3440*/  ISETP.GT.AND P2, PT, R44, 0x1, PT ;  /* 0x000000012c00780c */ /* 0x000fe20003f44270 */
[-C--:B------:R-:W-:Y:S01]  /*3450*/  FMUL R26, R26, R34.reuse ;  /* 0x000000221a1a7220 */ /* 0x080fe20000400000 */
[----:B------:R-:W-:Y:S01]  /*3460*/  ISETP.GT.AND P4, PT, R54, RZ, P0 ;  /* 0x000000ff3600720c */ /* 0x000fe20000784270 */
[-C--:B------:R-:W-:Y:S01]  /*3470*/  FMUL R27, R27, R34.reuse ;  /* 0x000000221b1b7220 */ /* 0x080fe20000400000 */
[----:B------:R-:W-:Y:S01]  /*3480*/  LEA.HI.X R3, R14, UR5, R55, 0x1, P5 ;  /* 0x000000050e037c11 */ /* 0x000fe2000a8f0c37 */
[-C--:B------:R-:W-:Y:S01]  /*3490*/  FMUL R28, R28, R34.reuse ;  /* 0x000000221c1c7220 */ /* 0x080fe20000400000 */
[----:B------:R-:W-:Y:S01]  /*34a0*/  ISETP.GT.AND P5, PT, R54, RZ, P2 ;  /* 0x000000ff3600720c */ /* 0x000fe200017a4270 */
[----:B------:R-:W-:Y:S01]  /*34b0*/  FMUL R29, R29, R34 ;  /* 0x000000221d1d7220 */ /* 0x000fe20000400000 */
[----:B------:R-:W-:Y:S01]  /*34c0*/  F2FP.F16.F32.PACK_AB R24, RZ, R24 ;  /* 0x00000018ff18723e */ /* 0x000fe200000000ff */
[-C--:B------:R-:W-:Y:S01]  /*34d0*/  FMUL R30, R30, R34.reuse ;  /* 0x000000221e1e7220 */ /* 0x080fe20000400000 */
[----:B------:R-:W-:Y:S01]  /*34e0*/  F2FP.F16.F32.PACK_AB R25, RZ, R25 ;  /* 0x00000019ff19723e */ /* 0x000fe200000000ff */
[----:B------:R-:W-:Y:S01]  /*34f0*/  FMUL R31, R31, R34 ;  /* 0x000000221f1f7220 */ /* 0x000fe20000400000 */
[----:B------:R-:W-:-:S02]  /*3500*/  SHF.L.U64.HI R5, R37, 0x1, R38 ;  /* 0x0000000125057819 */ /* 0x000fc40000010226 */
[C---:B------:R-:W-:Y:S01]  /*3510*/  ISETP.GT.AND P3, PT, R44.reuse, 0x8, PT ;  /* 0x000000082c00780c */ /* 0x040fe20003f64270 */
[----:B------:R-:W-:Y:S01]  /*3520*/  @P4 STG.E.U16 desc[UR40][R2.64], R24 ;  /* 0x0000001802004986 */ /* 0x000fe2000c101528 */
[----:B------:R-:W-:Y:S02]  /*3530*/  ISETP.GT.AND P1, PT, R44, 0x9, PT ;  /* 0x000000092c00780c */ /* 0x000fe40003f24270 */
[C---:B------:R-:W-:Y:S01]  /*3540*/  ISETP.GT.AND P0, PT, R54.reuse, 0x8, P0 ;  /* 0x000000083600780c */ /* 0x040fe20000704270 */
[----:B------:R-:W-:Y:S01]  /*3550*/  @P5 STG.E.U16 desc[UR40][R2.64+0x2], R25 ;  /* 0x0000021902005986 */ /* 0x000fe2000c101528 */
[----:B------:R-:W-:Y:S02]  /*3560*/  LEA R4, P5, R37, R2, 0x1 ;  /* 0x0000000225047211 */ /* 0x000fe400078a08ff */
[C---:B------:R-:W-:Y:S02]  /*3570*/  ISETP.GT.AND P2, PT, R54.reuse, 0x8, P2 ;  /* 0x000000083600780c */ /* 0x040fe40001744270 */
[C---:B------:R-:W-:Y:S01]  /*3580*/  ISETP.GT.AND P4, PT, R54.reuse, RZ, P3 ;  /* 0x000000ff3600720c */ /* 0x040fe20001f84270 */
[----:B------:R-:W-:Y:S01]  /*3590*/  IMAD.X R5, R5, 0x1, R3, P5 ;  /* 0x0000000105057824 */ /* 0x000fe200028e0603 */
[----:B------:R-:W-:-:S02]  /*35a0*/  ISETP.GT.AND P5, PT, R54, RZ, P1 ;  /* 0x000000ff3600720c */ /* 0x000fc40000fa4270 */
[C---:B------:R-:W-:Y:S02]  /*35b0*/  ISETP.GT.AND P3, PT, R54.reuse, 0x8, P3 ;  /* 0x000000083600780c */ /* 0x040fe40001f64270 */
[----:B------:R-:W-:Y:S02]  /*35c0*/  F2FP.F16.F32.PACK_AB R26, RZ, R26 ;  /* 0x0000001aff1a723e */ /* 0x000fe400000000ff */
[----:B------:R-:W-:Y:S02]  /*35d0*/  F2FP.F16.F32.PACK_AB R27, RZ, R27 ;  /* 0x0000001bff1b723e */ /* 0x000fe400000000ff */
[----:B------:R-:W-:Y:S01]  /*35e0*/  ISETP.GT.AND P1, PT, R54, 0x8, P1 ;  /* 0x000000083600780c */ /* 0x000fe20000f24270 */
[----:B------:R-:W-:Y:S01]  /*35f0*/  @P0 STG.E.U16 desc[UR40][R4.64], R26 ;  /* 0x0000001a04000986 */ /* 0x000fe2000c101528 */
[----:B------:R-:W-:Y:S02]  /*3600*/  F2FP.F16.F32.PACK_AB R28, RZ, R28 ;  /* 0x0000001cff1c723e */ /* 0x000fe400000000ff */
[----:B------:R-:W-:Y:S01]  /*3610*/  F2FP.F16.F32.PACK_AB R29, RZ, R29 ;  /* 0x0000001dff1d723e */ /* 0x000fe200000000ff */
[----:B------:R-:W-:Y:S01]  /*3620*/  @P2 STG.E.U16 desc[UR40][R4.64+0x2], R27 ;  /* 0x0000021b04002986 */ /* 0x000fe2000c101528 */
[----:B------:R-:W-:-:S02]  /*3630*/  F2FP.F16.F32.PACK_AB R30, RZ, R30 ;  /* 0x0000001eff1e723e */ /* 0x000fc400000000ff */
[----:B------:R-:W-:Y:S01]  /*3640*/  F2FP.F16.F32.PACK_AB R31, RZ, R31 ;  /* 0x0000001fff1f723e */ /* 0x000fe200000000ff */
[----:B------:R-:W-:Y:S04]  /*3650*/  @P4 STG.E.U16 desc[UR40][R2.64+0x10], R28 ;  /* 0x0000101c02004986 */ /* 0x000fe8000c101528 */
[----:B------:R0:W-:Y:S02]  /*3660*/  @P5 STG.E.U16 desc[UR40][R2.64+0x12], R29 ;  /* 0x0000121d02005986 */ /* 0x0001e4000c101528 */
[----:B0-----:R-:W-:Y:S02]  /*3670*/  @P3 IMAD.MOV.U32 R2, RZ, RZ, R4 ;  /* 0x000000ffff023224 */ /* 0x001fe400078e0004 */
[----:B------:R-:W-:-:S05]  /*3680*/  @P3 IMAD.MOV.U32 R3, RZ, RZ, R5 ;  /* 0x000000ffff033224 */ /* 0x000fca00078e0005 */
[----:B------:R0:W-:Y:S04]  /*3690*/  @P3 STG.E.U16 desc[UR40][R2.64+0x10], R30 ;  /* 0x0000101e02003986 */ /* 0x0001e8000c101528 */
[----:B------:R0:W-:Y:S02]  /*36a0*/  @P1 STG.E.U16 desc[UR40][R4.64+0x12], R31 ;  /* 0x0000121f04001986 */ /* 0x0001e4000c101528 */
.L_x_46:
[----:B------:R-:W-:Y:S05]  /*36b0*/  BSYNC B0 ;  /* 0x0000000000007941 */ /* 0x000fea0003800000 */
.L_x_32:
[----:B------:R-:W-:Y:S01]  /*36c0*/  IADD3 R18, P0, R18, UR38, RZ ;  /* 0x0000002612127c10 */ /* 0x000fe2000ff1e0ff */
[----:B------:R-:W-:Y:S01]  /*36d0*/  ULDC.64 UR4, c[0x0][0x650] ;  /* 0x0001940000047ab9 */ /* 0x000fe20000000a00 */
[----:B0-----:R-:W-:Y:S01]  /*36e0*/  PRMT R0, RZ, 0x7610, R0 ;  /* 0x00007610ff007816 */ /* 0x001fe20000000000 */
[----:B------:R-:W-:Y:S01]  /*36f0*/  IMAD.MOV.U32 R44, RZ, RZ, -0x1 ;  /* 0xffffffffff2c7424 */ /* 0x000fe200078e00ff */
[----:B------:R-:W-:Y:S01]  /*3700*/  IADD3.X R19, R19, UR37, RZ, P0, !PT ;  /* 0x0000002513137c10 */ /* 0x000fe200087fe4ff */
[----:B------:R-:W-:Y:S01]  /*3710*/  IMAD.MOV.U32 R43, RZ, RZ, -0x1 ;  /* 0xffffffffff2b7424 */ /* 0x000fe200078e00ff */
[----:B------:R-:W-:-:S04]  /*3720*/  ISETP.GE.U32.AND P0, PT, R18, UR4, PT ;  /* 0x0000000412007c0c */ /* 0x000fc8000bf06070 */
[----:B------:R-:W-:-:S13]  /*3730*/  ISETP.GE.U32.AND.EX P0, PT, R19, UR5, PT, P0 ;  /* 0x0000000513007c0c */ /* 0x000fda000bf06100 */
[----:B------:R-:W-:Y:S05]  /*3740*/  @P0 BRA `(.L_x_47) ;  /* 0x0000000400580947 */ /* 0x000fea0003800000 */
[----:B------:R-:W0:Y:S01]  /*3750*/  LDC.64 R8, c[0x0][0x628] ;  /* 0x00018a00ff087b82 */ /* 0x000e220000000a00 */
[----:B--23--:R-:W2:Y:S01]  /*3760*/  S2R R10, SR_CTAID.X ;  /* 0x00000000000a7919 */ /* 0x00cea20000002500 */
[----:B------:R-:W-:Y:S02]  /*3770*/  IMAD.MOV.U32 R6, RZ, RZ, R18 ;  /* 0x000000ffff067224 */ /* 0x000fe400078e0012 */
[----:B------:R-:W-:Y:S01]  /*3780*/  IMAD.MOV.U32 R7, RZ, RZ, R19 ;  /* 0x000000ffff077224 */ /* 0x000fe200078e0013 */
[----:B-1----:R-:W1:Y:S03]  /*3790*/  S2R R14, SR_CTAID.Y ;  /* 0x00000000000e7919 */ /* 0x002e660000002600 */
[----:B------:R-:W3:Y:S08]  /*37a0*/  LDC R0, c[0x0][0x630] ;  /* 0x00018c00ff007b82 */ /* 0x000ef00000000800 */
[----:B----45:R-:W4:Y:S01]  /*37b0*/  LDC.64 R12, c[0x0][0x620] ;  /* 0x00018800ff0c7b82 */ /* 0x030f220000000a00 */
[----:B0-----:R-:W-:-:S04]  /*37c0*/  ISETP.NE.U32.AND P0, PT, R8, RZ, PT ;  /* 0x000000ff0800720c */ /* 0x001fc80003f05070 */
[----:B------:R-:W-:-:S13]  /*37d0*/  ISETP.NE.AND.EX P0, PT, R9, RZ, PT, P0 ;  /* 0x000000ff0900720c */ /* 0x000fda0003f05300 */
[----:B-1234-:R-:W-:Y:S05]  /*37e0*/  @!P0 BRA `(.L_x_48) ;  /* 0x0000000000288947 */ /* 0x01efea0003800000 */
        /* <DEDUP_REMOVED lines=10> */
.L_x_48:
[-CC-:B------:R-:W-:Y:S01]  /*3890*/  SHF.R.U64 R43, R6, R0.reuse, R7.reuse ;  /* 0x00000000062b7219 */ /* 0x180fe20000001207 */
[----:B------:R-:W0:Y:S01]  /*38a0*/  LDC.64 R26, c[0x0][0x640] ;  /* 0x00019000ff1a7b82 */ /* 0x000e220000000a00 */
[----:B------:R-:W-:Y:S01]  /*38b0*/  SHF.R.U32.HI R0, RZ, R0, R7 ;  /* 0x00000000ff007219 */ /* 0x000fe20000011607 */
[----:B------:R-:W-:Y:S01]  /*38c0*/  ULDC UR4, c[0x0][0x150] ;  /* 0x0000540000047ab9 */ /* 0x000fe20000000800 */
[----:B------:R-:W-:Y:S02]  /*38d0*/  IADD3 R5, P0, RZ, -R43, RZ ;  /* 0x8000002bff057210 */ /* 0x000fe40007f1e0ff */
[----:B------:R-:W-:-:S03]  /*38e0*/  I2FP.F32.U32 R6, R10 ;  /* 0x0000000a00067245 */ /* 0x000fc60000201000 */
[----:B------:R-:W1:Y:S01]  /*38f0*/  LDC R4, c[0x0][0x618] ;  /* 0x00018600ff047b82 */ /* 0x000e620000000800 */
[----:B------:R-:W-:Y:S02]  /*3900*/  IMAD.X R7, RZ, RZ, ~R0, P0 ;  /* 0x000000ffff077224 */ /* 0x000fe400000e0e00 */
[----:B------:R-:W-:Y:S01]  /*3910*/  FMUL R6, R6, UR4 ;  /* 0x0000000406067c20 */ /* 0x000fe20008400000 */
[----:B------:R-:W-:Y:S01]  /*3920*/  IMAD.WIDE.U32 R2, R5, R12, R18 ;  /* 0x0000000c05027225 */ /* 0x000fe200078e0012 */
[----:B------:R-:W-:-:S03]  /*3930*/  ULDC UR4, c[0x0][0x154] ;  /* 0x0000550000047ab9 */ /* 0x000fc60000000800 */
[----:B------:R-:W-:Y:S01]  /*3940*/  IMAD R0, R7, R12, RZ ;  /* 0x0000000c07007224 */ /* 0x000fe200078e02ff */
[----:B------:R-:W2:Y:S01]  /*3950*/  LDC R20, c[0x0][0x608] ;  /* 0x00018200ff147b82 */ /* 0x000ea20000000800 */
[----:B------:R-:W3:Y:S02]  /*3960*/  F2I.U32.TRUNC.NTZ R6, R6 ;  /* 0x0000000600067305 */ /* 0x000ee4000020f000 */
[----:B------:R-:W-:Y:S01]  /*3970*/  IMAD R5, R5, R13, R0 ;  /* 0x0000000d05057224 */ /* 0x000fe200078e0200 */
[----:B------:R-:W-:-:S03]  /*3980*/  I2FP.F32.U32 R0, R14 ;  /* 0x0000000e00007245 */ /* 0x000fc60000201000 */
[----:B------:R-:W-:Y:S01]  /*3990*/  IMAD.IADD R3, R3, 0x1, R5 ;  /* 0x0000000103037824 */ /* 0x000fe200078e0205 */
[----:B------:R-:W4:Y:S01]  /*39a0*/  LDC R24, c[0x0][0x658] ;  /* 0x00019600ff187b82 */ /* 0x000f220000000800 */
[----:B0-----:R-:W-:Y:S01]  /*39b0*/  ISETP.NE.U32.AND P0, PT, R26, RZ, PT ;  /* 0x000000ff1a00720c */ /* 0x001fe20003f05070 */
[----:B------:R-:W-:-:S03]  /*39c0*/  IMAD.MOV.U32 R5, RZ, RZ, 0x1 ;  /* 0x00000001ff057424 */ /* 0x000fc600078e00ff */
[----:B------:R-:W-:-:S03]  /*39d0*/  ISETP.NE.AND.EX P0, PT, R27, RZ, PT, P0 ;  /* 0x000000ff1b00720c */ /* 0x000fc60003f05300 */
[----:B------:R-:W0:Y:S01]  /*39e0*/  LDC R7, c[0x0][0x144] ;  /* 0x00005100ff077b82 */ /* 0x000e220000000800 */
[-CC-:B-1----:R-:W-:Y:S01]  /*39f0*/  SHF.R.U64 R8, R2, R4.reuse, R3.reuse ;  /* 0x0000000402087219 */ /* 0x182fe20000001203 */
[----:B---3--:R-:W-:Y:S01]  /*3a00*/  IMAD.MOV R6, RZ, RZ, -R6 ;  /* 0x000000ffff067224 */ /* 0x008fe200078e0a06 */
[----:B------:R-:W-:Y:S01]  /*3a10*/  SHF.R.U32.HI R3, RZ, R4, R3 ;  /* 0x00000004ff037219 */ /* 0x000fe20000011603 */
[----:B------:R-:W-:-:S04]  /*3a20*/  FMUL R4, R0, UR4 ;  /* 0x0000000400047c20 */ /* 0x000fc80008400000 */
[----:B------:R-:W1:Y:S01]  /*3a30*/  LDC R13, c[0x0][0x148] ;  /* 0x00005200ff0d7b82 */ /* 0x000e620000000800 */
[----:B------:R3:W0:Y:S01]  /*3a40*/  F2I.U32.TRUNC.NTZ R12, R4 ;  /* 0x00000004000c7305 */ /* 0x000622000020f000 */
[-CC-:B--2---:R-:W-:Y:S02]  /*3a50*/  SHF.R.U64 R0, R8, R20.reuse, R3.reuse ;  /* 0x0000001408007219 */ /* 0x184fe40000001203 */
[----:B------:R-:W-:-:S04]  /*3a60*/  SHF.R.U32.HI R3, RZ, R20, R3 ;  /* 0x00000014ff037219 */ /* 0x000fc80000011603 */
[----:B------:R-:W2:Y:S01]  /*3a70*/  LDC R15, c[0x0][0x600] ;  /* 0x00018000ff0f7b82 */ /* 0x000ea20000000800 */
[-CC-:B----4-:R-:W-:Y:S02]  /*3a80*/  SHF.R.U64 R11, R0, R24.reuse, R3.reuse ;  /* 0x00000018000b7219 */ /* 0x190fe40000001203 */
[-C--:B------:R-:W-:Y:S02]  /*3a90*/  SHF.R.U32.HI R3, RZ, R24.reuse, R3 ;  /* 0x00000018ff037219 */ /* 0x080fe40000011603 */
[----:B------:R-:W-:Y:S01]  /*3aa0*/  SHF.L.U32 R45, R5, R24, RZ ;  /* 0x00000018052d7219 */ /* 0x000fe200000006ff */
[----:B------:R-:W-:Y:S02]  /*3ab0*/  IMAD.MOV.U32 R2, RZ, RZ, R11 ;  /* 0x000000ffff027224 */ /* 0x000fe400078e000b */
[----:B------:R-:W4:Y:S01]  /*3ac0*/  LDC R21, c[0x0][0x648] ;  /* 0x00019200ff157b82 */ /* 0x000f220000000800 */
[----:B0-----:R-:W-:-:S07]  /*3ad0*/  IMAD R10, R7, R6, R10 ;  /* 0x00000006070a7224 */ /* 0x001fce00078e020a */
[----:B------:R-:W0:Y:S08]  /*3ae0*/  LDC R25, c[0x0][0x638] ;  /* 0x00018e00ff197b82 */ /* 0x000e300000000800 */
[----:B------:R-:W0:Y:S01]  /*3af0*/  LDC R28, c[0x0][0x610] ;  /* 0x00018400ff1c7b82 */ /* 0x000e220000000800 */
[----:B-123--:R-:W-:Y:S05]  /*3b00*/  @!P0 BRA `(.L_x_49) ;  /* 0x0000000000288947 */ /* 0x00efea0003800000 */
[----:B------:R-:W1:Y:S02]  /*3b10*/  LDC R2, c[0x0][0x64c] ;  /* 0x00019300ff027b82 */ /* 0x000e640000000800 */
[----:B-1----:R-:W-:-:S05]  /*3b20*/  IADD3 R7, P0, R11, R2, RZ ;  /* 0x000000020b077210 */ /* 0x002fca0007f1e0ff */
        /* <DEDUP_REMOVED lines=8> */
.L_x_49:
[----:B------:R-:W-:Y:S01]  /*3bb0*/  ISETP.NE.AND P0, PT, R17, 0x1, PT ;  /* 0x000000011100780c */ /* 0x000fe20003f05270 */
[----:B------:R-:W-:Y:S01]  /*3bc0*/  VIADD R5, R15, 0xffffffff ;  /* 0xffffffff0f057836 */ /* 0x000fe20000000000 */
[----:B----4-:R-:W-:Y:S01]  /*3bd0*/  SHF.R.U64 R3, R2, R21, R3 ;  /* 0x0000001502037219 */ /* 0x010fe20000001203 */
[----:B------:R-:W-:Y:S01]  /*3be0*/  IMAD.MOV R12, RZ, RZ, -R12 ;  /* 0x000000ffff0c7224 */ /* 0x000fe200078e0a0c */
[----:B------:R-:W-:Y:S01]  /*3bf0*/  LOP3.LUT R0, R0, R41, RZ, 0xc0, !PT ;  /* 0x0000002900007212 */ /* 0x000fe200078ec0ff */
[----:B------:R-:W-:Y:S02]  /*3c00*/  IMAD.MOV.U32 R4, RZ, RZ, 0x1 ;  /* 0x00000001ff047424 */ /* 0x000fe400078e00ff */
[----:B------:R-:W-:Y:S02]  /*3c10*/  IMAD.MOV R2, RZ, RZ, -R3 ;  /* 0x000000ffff027224 */ /* 0x000fe400078e0a03 */
[----:B------:R-:W-:Y:S01]  /*3c20*/  IMAD R45, R45, R3, R0 ;  /* 0x000000032d2d7224 */ /* 0x000fe200078e0200 */
[----:B------:R-:W-:Y:S01]  /*3c30*/  LOP3.LUT R3, R8, R5, RZ, 0xc0, !PT ;  /* 0x0000000508037212 */ /* 0x000fe200078ec0ff */
[----:B0-----:R-:W-:-:S02]  /*3c40*/  IMAD R0, R2, R25, R11 ;  /* 0x0000001902007224 */ /* 0x001fc400078e020b */
[----:B------:R-:W-:Y:S02]  /*3c50*/  @P0 IMAD R10, R13, R12, R14 ;  /* 0x0000000c0d0a0224 */ /* 0x000fe400078e020e */
[----:B------:R-:W-:Y:S01]  /*3c60*/  IMAD R2, R0, R15, R3 ;  /* 0x0000000f00027224 */ /* 0x000fe200078e0203 */
[----:B------:R-:W-:Y:S01]  /*3c70*/  PRMT R0, R4, 0x7610, R0 ;  /* 0x0000761004007816 */ /* 0x000fe20000000000 */
[----:B------:R-:W-:-:S05]  /*3c80*/  IMAD R45, R45, R28, R10 ;  /* 0x0000001c2d2d7224 */ /* 0x000fca00078e020a */
[----:B------:R-:W-:Y:S02]  /*3c90*/  SEL R44, R2, R45, !P0 ;  /* 0x0000002d022c7207 */ /* 0x000fe40004000000 */
[----:B------:R-:W-:-:S07]  /*3ca0*/  SEL R45, R45, R2, !P0 ;  /* 0x000000022d2d7207 */ /* 0x000fce0004000000 */
.L_x_47:
[----:B------:R-:W-:-:S13]  /*3cb0*/  LOP3.LUT P0, RZ, R0, 0xff, RZ, 0xc0, !PT ;  /* 0x000000ff00ff7812 */ /* 0x000fda000780c0ff */
[----:B------:R-:W-:Y:S05]  /*3cc0*/  @P0 BRA `(.L_x_50) ;  /* 0xffffffd400d00947 */ /* 0x000fea000383ffff */
[----:B------:R-:W-:Y:S05]  /*3cd0*/  EXIT ;  /* 0x000000000000794d */ /* 0x000fea0003800000 */
.L_x_7:
        /* <DEDUP_REMOVED lines=26> */
.L_x_52:
[----:B------:R-:W0:Y:S01]  /*3e80*/  LDC.64 R26, c[0x0][0x640] ;  /* 0x00019000ff1a7b82 */ /* 0x000e220000000a00 */
[-CC-:B------:R-:W-:Y:S01]  /*3e90*/  SHF.R.U64 R20, R12, R6.reuse, R13.reuse ;  /* 0x000000060c147219 */ /* 0x180fe2000000120d */
[----:B------:R-:W-:Y:S01]  /*3ea0*/  IMAD.MOV.U32 R30, RZ, RZ, 0x1 ;  /* 0x00000001ff1e7424 */ /* 0x000fe200078e00ff */
[----:B------:R-:W-:Y:S02]  /*3eb0*/  SHF.R.U32.HI R6, RZ, R6, R13 ;  /* 0x00000006ff067219 */ /* 0x000fe4000001160d */
[----:B------:R-:W-:-:S03]  /*3ec0*/  IADD3 R11, P0, RZ, -R20, RZ ;  /* 0x80000014ff0b7210 */ /* 0x000fc60007f1e0ff */
[----:B------:R-:W1:Y:S02]  /*3ed0*/  LDC R10, c[0x0][0x618] ;  /* 0x00018600ff0a7b82 */ /* 0x000e640000000800 */
[----:B------:R-:W-:-:S04]  /*3ee0*/  IMAD.X R9, RZ, RZ, ~R6, P0 ;  /* 0x000000ffff097224 */ /* 0x000fc800000e0e06 */
[-C--:B------:R-:W-:Y:S02]  /*3ef0*/  IMAD R6, R9, R22.reuse, RZ ;  /* 0x0000001609067224 */ /* 0x080fe400078e02ff */
[----:B------:R-:W2:Y:S01]  /*3f00*/  LDC R12, c[0x0][0x608] ;  /* 0x00018200ff0c7b82 */ /* 0x000ea20000000800 */
[----:B------:R-:W-:-:S04]  /*3f10*/  IMAD.WIDE.U32 R8, R11, R22, R18 ;  /* 0x000000160b087225 */ /* 0x000fc800078e0012 */
[----:B------:R-:W-:-:S03]  /*3f20*/  IMAD R11, R11, R23, R6 ;  /* 0x000000170b0b7224 */ /* 0x000fc600078e0206 */
[----:B------:R-:W3:Y:S01]  /*3f30*/  LDC R25, c[0x0][0x658] ;  /* 0x00019600ff197b82 */ /* 0x000ee20000000800 */
[----:B------:R-:W-:Y:S01]  /*3f40*/  IMAD.IADD R9, R9, 0x1, R11 ;  /* 0x0000000109097824 */ /* 0x000fe200078e020b */
[----:B0-----:R-:W-:-:S04]  /*3f50*/  ISETP.NE.U32.AND P0, PT, R26, RZ, PT ;  /* 0x000000ff1a00720c */ /* 0x001fc80003f05070 */
[----:B------:R-:W-:Y:S02]  /*3f60*/  ISETP.NE.AND.EX P0, PT, R27, RZ, PT, P0 ;  /* 0x000000ff1b00720c */ /* 0x000fe40003f05300 */
[----:B------:R-:W0:Y:S01]  /*3f70*/  LDC R22, c[0x0][0x600] ;  /* 0x00018000ff167b82 */ /* 0x000e220000000800 */
[-CC-:B-1----:R-:W-:Y:S01]  /*3f80*/  SHF.R.U64 R14, R8, R10.reuse, R9.reuse ;  /* 0x0000000a080e7219 */ /* 0x182fe20000001209 */
[----:B------:R-:W-:Y:S01]  /*3f90*/  IMAD.MOV.U32 R8, RZ, RZ, -0x1 ;  /* 0xffffffffff087424 */ /* 0x000fe200078e00ff */
[----:B------:R-:W-:-:S05]  /*3fa0*/  SHF.R.U32.HI R9, RZ, R10, R9 ;  /* 0x0000000aff097219 */ /* 0x000fca0000011609 */
[----:B------:R-:W1:Y:S01]  /*3fb0*/  LDC R28, c[0x0][0x648] ;  /* 0x00019200ff1c7b82 */ /* 0x000e620000000800 */
[-CC-:B--2---:R-:W-:Y:S02]  /*3fc0*/  SHF.R.U64 R21, R14, R12.reuse, R9.reuse ;  /* 0x0000000c0e157219 */ /* 0x184fe40000001209 */
[----:B------:R-:W-:-:S05]  /*3fd0*/  SHF.R.U32.HI R6, RZ, R12, R9 ;  /* 0x0000000cff067219 */ /* 0x000fca0000011609 */
[----:B------:R-:W2:Y:S01]  /*3fe0*/  LDC R29, c[0x0][0x638] ;  /* 0x00018e00ff1d7b82 */ /* 0x000ea20000000800 */
[-C--:B---3--:R-:W-:Y:S02]  /*3ff0*/  SHF.L.U32 R8, R8, R25.reuse, RZ ;  /* 0x0000001908087219 */ /* 0x088fe400000006ff */
[-CC-:B------:R-:W-:Y:S02]  /*4000*/  SHF.R.U64 R23, R21, R25.reuse, R6.reuse ;  /* 0x0000001915177219 */ /* 0x180fe40000001206 */
[----:B------:R-:W-:Y:S02]  /*4010*/  LOP3.LUT R32, RZ, R8, RZ, 0x33, !PT ;  /* 0x00000008ff207212 */ /* 0x000fe400078e33ff */
[----:B------:R-:W-:Y:S01]  /*4020*/  SHF.R.U32.HI R9, RZ, R25, R6 ;  /* 0x00000019ff097219 */ /* 0x000fe20000011606 */
[----:B------:R-:W3:Y:S01]  /*4030*/  LDC R31, c[0x0][0x610] ;  /* 0x00018400ff1f7b82 */ /* 0x000ee20000000800 */
[----:B------:R-:W-:Y:S01]  /*4040*/  IMAD.MOV.U32 R8, RZ, RZ, R23 ;  /* 0x000000ffff087224 */ /* 0x000fe200078e0017 */
[----:B------:R-:W-:Y:S06]  /*4050*/  @!P0 BRA `(.L_x_53) ;  /* 0x0000000000288947 */ /* 0x000fec0003800000 */
        /* <DEDUP_REMOVED lines=10> */
.L_x_53:
[----:B------:R-:W-:Y:S02]  /*4100*/  ISETP.NE.AND P0, PT, R17, 0x1, PT ;  /* 0x000000011100780c */ /* 0x000fe40003f05270 */
[----:B-1----:R-:W-:Y:S01]  /*4110*/  SHF.R.U64 R6, R8, R28, R9 ;  /* 0x0000001c08067219 */ /* 0x002fe20000001209 */
[----:B0-----:R-:W-:Y:S01]  /*4120*/  VIADD R9, R22, 0xffffffff ;  /* 0xffffffff16097836 */ /* 0x001fe20000000000 */
[----:B------:R-:W-:Y:S02]  /*4130*/  SHF.L.U32 R30, R30, R25, RZ ;  /* 0x000000191e1e7219 */ /* 0x000fe400000006ff */
[----:B------:R-:W-:Y:S01]  /*4140*/  LOP3.LUT R5, R21, R32, RZ, 0xc0, !PT ;  /* 0x0000002015057212 */ /* 0x000fe200078ec0ff */
[----:B------:R-:W-:-:S04]  /*4150*/  IMAD.MOV R8, RZ, RZ, -R6 ;  /* 0x000000ffff087224 */ /* 0x000fc800078e0a06 */
[----:B------:R-:W-:Y:S01]  /*4160*/  IMAD R6, R30, R6, R5 ;  /* 0x000000061e067224 */ /* 0x000fe200078e0205 */
[----:B------:R-:W-:Y:S01]  /*4170*/  LOP3.LUT R5, R14, R9, RZ, 0xc0, !PT ;  /* 0x000000090e057212 */ /* 0x000fe200078ec0ff */
[----:B------:R-:W-:Y:S02]  /*4180*/  @P0 IMAD R3, R7, R24, R4 ;  /* 0x0000001807030224 */ /* 0x000fe400078e0204 */
[----:B--2---:R-:W-:Y:S02]  /*4190*/  IMAD R4, R8, R29, R23 ;  /* 0x0000001d08047224 */ /* 0x004fe400078e0217 */
[----:B---3--:R-:W-:Y:S02]  /*41a0*/  IMAD R3, R6, R31, R3 ;  /* 0x0000001f06037224 */ /* 0x008fe400078e0203 */
[----:B------:R-:W-:Y:S02]  /*41b0*/  IMAD R4, R4, R22, R5 ;  /* 0x0000001604047224 */ /* 0x000fe400078e0205 */
[----:B------:R-:W-:-:S03]  /*41c0*/  IMAD.MOV.U32 R6, RZ, RZ, 0x1 ;  /* 0x00000001ff067424 */ /* 0x000fc600078e00ff */
[----:B------:R-:W-:Y:S02]  /*41d0*/  SEL R22, R4, R3, !P0 ;  /* 0x0000000304167207 */ /* 0x000fe40004000000 */
[----:B------:R-:W-:-:S07]  /*41e0*/  SEL R21, R3, R4, !P0 ;  /* 0x0000000403157207 */ /* 0x000fce0004000000 */
.L_x_51:
[----:B------:R-:W-:-:S08]  /*41f0*/  NOP ;  /* 0x0000000000007918 */ /* 0x000fd00000000000 */
[----:B------:R-:W0:-:S00]  /*4200*/  USETMAXREG.DEALLOC.CTAPOOL 0x28 ;  /* 0x00000028000079c8 */ /* 0x000e0000080e0500 */
[----:B0-----:R-:W-:-:S13]  /*4210*/  ISETP.NE.AND P0, PT, R2, RZ, PT ;  /* 0x000000ff0200720c */ /* 0x001fda0003f05270 */
[----:B------:R-:W-:Y:S05]  /*4220*/  @P0 EXIT ;  /* 0x000000000000094d */ /* 0x000fea0003800000 */
[----:B------:R-:W-:Y:S01]  /*4230*/  LOP3.LUT P0, RZ, R6, 0xff, RZ, 0xc0, !PT ;  /* 0x000000ff06ff7812 */ /* 0x000fe2000780c0ff */
[----:B------:R-:W-:Y:S02]  /*4240*/  IMAD.MOV.U32 R6, RZ, RZ, 0x1 ;  /* 0x00000001ff067424 */ /* 0x000fe400078e00ff */
[----:B------:R-:W-:-:S10]  /*4250*/  IMAD.MOV.U32 R7, RZ, RZ, RZ ;  /* 0x000000ffff077224 */ /* 0x000fd400078e00ff */
[----:B------:R-:W-:Y:S05]  /*4260*/  @!P0 BRA `(.L_x_54) ;  /* 0x0000000c00b08947 */ /* 0x000fea0003800000 */
[----:B------:R-:W0:Y:S01]  /*4270*/  LDC R2, c[0x0][0x28c] ;  /* 0x0000a300ff027b82 */ /* 0x000e220000000800 */
[----:B------:R-:W1:Y:S01]  /*4280*/  S2R R12, SR_CgaCtaId ;  /* 0x00000000000c7919 */ /* 0x000e620000008800 */
[----:B------:R-:W-:Y:S01]  /*4290*/  ULDC UR21, c[0x0][0x658] ;  /* 0x0001960000157ab9 */ /* 0x000fe20000000800 */
[----:B------:R-:W-:Y:S01]  /*42a0*/  UMOV UR4, 0xffffffff ;  /* 0xffffffff00047882 */ /* 0x000fe20000000000 */
[----:B------:R-:W-:Y:S01]  /*42b0*/  BSSY B0, `(.L_x_54) ;  /* 0x00000e7000007945 */ /* 0x000fe20003800000 */
[----:B------:R-:W-:Y:S01]  /*42c0*/  USHF.L.U32 UR4, UR4, UR21, URZ ;  /* 0x0000001504047299 */ /* 0x000fe2000800063f */
[----:B------:R-:W-:Y:S01]  /*42d0*/  IMAD.MOV.U32 R9, RZ, RZ, 0x1 ;  /* 0x00000001ff097424 */ /* 0x000fe200078e00ff */
[----:B------:R-:W-:Y:S01]  /*42e0*/  LOP3.LUT R8, R16, 0x2, RZ, 0xfc, !PT ;  /* 0x0000000210087812 */ /* 0x000fe200078efcff */
[----:B------:R-:W-:Y:S01]  /*42f0*/  IMAD.MOV.U32 R6, RZ, RZ, 0x1 ;  /* 0x00000001ff067424 */ /* 0x000fe200078e00ff */
[----:B------:R-:W-:Y:S01]  /*4300*/  ULDC UR13, c[0x0][0x600] ;  /* 0x00018000000d7ab9 */ /* 0x000fe20000000800 */
[----:B------:R-:W-:Y:S01]  /*4310*/  IMAD.MOV.U32 R7, RZ, RZ, RZ ;  /* 0x000000ffff077224 */ /* 0x000fe200078e00ff */
[----:B------:R-:W-:Y:S01]  /*4320*/  UMOV UR5, 0x1 ;  /* 0x0000000100057882 */ /* 0x000fe20000000000 */
[----:B------:R-:W-:-:S02]  /*4330*/  UIADD3 UR13, UR13, -0x1, URZ ;  /* 0xffffffff0d0d7890 */ /* 0x000fc4000fffe03f */
[----:B------:R-:W-:Y:S02]  /*4340*/  USHF.L.U32 UR21, UR5, UR21, URZ ;  /* 0x0000001505157299 */ /* 0x000fe4000800063f */
[----:B------:R-:W-:Y:S01]  /*4350*/  ULOP3.LUT UR29, URZ, UR4, URZ, 0x33, !UPT ;  /* 0x000000043f1d7292 */ /* 0x000fe2000f8e333f */
[----:B------:R-:W-:Y:S01]  /*4360*/  ULDC.64 UR14, c[0x0][0x198] ;  /* 0x00006600000e7ab9 */ /* 0x000fe20000000a00 */
[----:B0-----:R-:W-:-:S05]  /*4370*/  VIADD R2, R2, 0xff ;  /* 0x000000ff02027836 */ /* 0x001fca0000000000 */
[----:B------:R-:W-:-:S04]  /*4380*/  SHF.R.S32.HI R3, RZ, 0x1f, R2 ;  /* 0x0000001fff037819 */ /* 0x000fc80000011402 */
[----:B------:R-:W-:Y:S01]  /*4390*/  LEA.HI R3, R3, R2, RZ, 0x8 ;  /* 0x0000000203037211 */ /* 0x000fe200078f40ff */
[C---:B-1----:R-:W-:Y:S02]  /*43a0*/  IMAD.SHL.U32 R11, R12.reuse, 0x8, RZ ;  /* 0x000000080c0b7824 */ /* 0x042fe400078e00ff */
[----:B------:R-:W-:Y:S01]  /*43b0*/  IMAD.SHL.U32 R12, R12, 0x200, RZ ;  /* 0x000002000c0c7824 */ /* 0x000fe200078e00ff */
[----:B------:R-:W-:Y:S02]  /*43c0*/  SHF.R.S32.HI R10, RZ, 0x8, R3 ;  /* 0x00000008ff0a7819 */ /* 0x000fe40000011403 */
[----:B------:R-:W-:Y:S02]  /*43d0*/  LOP3.LUT R11, R11, 0x8, RZ, 0xc0, !PT ;  /* 0x000000080b0b7812 */ /* 0x000fe400078ec0ff */
[----:B------:R-:W-:Y:S01]  /*43e0*/  LOP3.LUT R12, R12, 0x200, RZ, 0xc0, !PT ;  /* 0x000002000c0c7812 */ /* 0x000fe200078ec0ff */
[----:B------:R-:W-:-:S07]  /*43f0*/  VIADD R13, R10, 0x1 ;  /* 0x000000010a0d7836 */ /* 0x000fce0000000000 */
.L_x_65:
[----:B------:R-:W-:-:S03]  /*4400*/  UMOV UR4, 0xffffffff ;  /* 0xffffffff00047882 */ /* 0x000fc60000000000 */
[----:B------:R-:W-:Y:S05]  /*4410*/  BRA.DIV UR4, `(.L_x_55) ;  /* 0x0000001204087947 */ /* 0x000fea000b800000 */
[----:B------:R-:W-:-:S13]  /*4420*/  ELECT P6, URZ, PT ;  /* 0x00000000003f782f */ /* 0x000fda00038c0000 */
.L_x_75:
[----:B------:R-:W0:Y:S01]  /*4430*/  LDC R2, c[0x0][0x28c] ;  /* 0x0000a300ff027b82 */ /* 0x000e220000000800 */
[----:B------:R-:W-:Y:S01]  /*4440*/  BSSY B1, `(.L_x_56) ;  /* 0x000005a000017945 */ /* 0x000fe20003800000 */
[----:B0-----:R-:W-:-:S13]  /*4450*/  ISETP.LT.OR P6, PT, R2, 0x1, !P6 ;  /* 0x000000010200780c */ /* 0x001fda00077c1670 */
[----:B------:R-:W-:Y:S05]  /*4460*/  @P6 BRA `(.L_x_57) ;  /* 0x00000004005c6947 */ /* 0x000fea0003800000 */
[----:B------:R-:W-:Y:S02]  /*4470*/  IMAD.SHL.U32 R21, R21, 0x80, RZ ;  /* 0x0000008015157824 */ /* 0x000fe400078e00ff */
[----:B------:R-:W-:Y:S02]  /*4480*/  IMAD R22, R22, 0x10, R11 ;  /* 0x0000001016167824 */ /* 0x000fe400078e020b */
[----:B------:R-:W-:Y:S02]  /*4490*/  IMAD.MOV.U32 R23, RZ, RZ, RZ ;  /* 0x000000ffff177224 */ /* 0x000fe400078e00ff */
[----:B------:R-:W-:Y:S02]  /*44a0*/  IMAD.MOV.U32 R2, RZ, RZ, R13 ;  /* 0x000000ffff027224 */ /* 0x000fe400078e000d */
[----:B------:R-:W-:Y:S02]  /*44b0*/  IMAD.MOV.U32 R3, RZ, RZ, R6 ;  /* 0x000000ffff037224 */ /* 0x000fe400078e0006 */
[----:B------:R-:W-:-:S07]  /*44c0*/  IMAD.MOV.U32 R5, RZ, RZ, R7 ;  /* 0x000000ffff057224 */ /* 0x000fce00078e0007 */
.L_x_60:
[----:B------:R-:W0:Y:S01]  /*44d0*/  S2R R15, SR_CgaCtaId ;  /* 0x00000000000f7919 */ /* 0x000e220000008800 */
[----:B------:R-:W-:Y:S02]  /*44e0*/  MOV R4, 0x400 ;  /* 0x0000040000047802 */ /* 0x000fe40000000f00 */
[----:B------:R-:W-:-:S13]  /*44f0*/  ISETP.NE.AND P1, PT, R0, RZ, PT ;  /* 0x000000ff0000720c */ /* 0x000fda0003f25270 */
[----:B------:R-:W1:Y:S01]  /*4500*/  @!P1 LDC R14, c[0x0][0x500] ;  /* 0x00014000ff0e9b82 */ /* 0x000e620000000800 */
[----:B0-----:R-:W-:Y:S02]  /*4510*/  LEA R24, R15, R4, 0x18 ;  /* 0x000000040f187211 */ /* 0x001fe400078ec0ff */
[----:B------:R-:W-:-:S03]  /*4520*/  SHF.L.U32 R4, R3, 0x1f, RZ ;  /* 0x0000001f03047819 */ /* 0x000fc600000006ff */
[----:B------:R-:W-:-:S04]  /*4530*/  IMAD R15, R5, 0x8, R24 ;  /* 0x00000008050f7824 */ /* 0x000fc800078e0218 */
[----:B------:R-:W0:Y:S02]  /*4540*/  SYNCS.PHASECHK.TRANS64.TRYWAIT P0, [R15+URZ+0x18], R4 ;  /* 0x000018040f0075a7 */ /* 0x000e24000800017f */
[----:B01----:R-:W-:Y:S05]  /*4550*/  @!P0 BRA `(.L_x_58) ;  /* 0x0000000c00d88947 */ /* 0x003fea0003800000 */
.L_x_76:
[----:B0-----:R-:W-:Y:S01]  /*4560*/  PRMT R4, R8, 0x9910, RZ ;  /* 0x0000991008047816 */ /* 0x001fe200000000ff */
[----:B------:R0:W-:Y:S03]  /*4570*/  @!P1 SYNCS.ARRIVE.TRANS64 RZ, [R15+URZ], R14 ;  /* 0x0000000e0fff99a7 */ /* 0x0001e6000800003f */
[----:B------:R-:W-:-:S13]  /*4580*/  ISETP.NE.AND P0, PT, R4, 0x2, PT ;  /* 0x000000020400780c */ /* 0x000fda0003f05270 */
[----:B0-----:R-:W-:Y:S05]  /*4590*/  @P0 BRA `(.L_x_59) ;  /* 0x0000000000040947 */ /* 0x001fea0003800000 */
[----:B------:R-:W-:Y:S01]  /*45a0*/  BPT.TRAP 0x1 ;  /* 0x000000040000795c */ /* 0x000fe20000300000 */
.L_x_59:
[----:B------:R-:W-:Y:S01]  /*45b0*/  IMAD R4, R5, 0x10000, R24 ;  /* 0x0001000005047824 */ /* 0x000fe200078e0218 */
[----:B------:R-:W-:Y:S01]  /*45c0*/  R2UR UR10, R23 ;  /* 0x00000000170a72ca */ /* 0x000fe200000e0000 */
[----:B------:R-:W-:Y:S01]  /*45d0*/  UIADD3 UR22, UP0, UR14, 0xf0, URZ ;  /* 0x000000f00e167890 */ /* 0x000fe2000ff1e03f */
[----:B------:R-:W-:Y:S01]  /*45e0*/  R2UR UR9, R15 ;  /* 0x000000000f0972ca */ /* 0x000fe200000e0000 */
[----:B------:R-:W-:Y:S01]  /*45f0*/  VIADD R2, R2, 0xffffffff ;  /* 0xffffffff02027836 */ /* 0x000fe20000000000 */
[----:B------:R-:W-:Y:S01]  /*4600*/  R2UR UR40, R4 ;  /* 0x00000000042872ca */ /* 0x000fe200000e0000 */
[----:B------:R-:W-:Y:S01]  /*4610*/  IMAD R4, R5, 0x1000, R12 ;  /* 0x0000100005047824 */ /* 0x000fe200078e020c */
[----:B------:R-:W-:Y:S01]  /*4620*/  R2UR UR11, R21 ;  /* 0x00000000150b72ca */ /* 0x000fe200000e0000 */
[----:B------:R-:W-:Y:S01]  /*4630*/  UIADD3.X UR23, URZ, UR15, URZ, UP0, !UPT ;  /* 0x0000000f3f177290 */ /* 0x000fe200087fe43f */
[----:B------:R-:W-:Y:S01]  /*4640*/  R2UR UR12, R20 ;  /* 0x00000000140c72ca */ /* 0x000fe200000e0000 */
[----:B------:R-:W-:Y:S01]  /*4650*/  IMAD R4, R4, 0x2, R24 ;  /* 0x0000000204047824 */ /* 0x000fe200078e0218 */
[----:B------:R-:W-:Y:S01]  /*4660*/  R2UR UR35, R22 ;  /* 0x00000000162372ca */ /* 0x000fe200000e0000 */
[----:B------:R-:W-:Y:S01]  /*4670*/  UIADD3 UR4, UP1, UR14, 0x1f0, URZ ;  /* 0x000001f00e047890 */ /* 0x000fe2000ff3e03f */
[----:B------:R-:W-:Y:S01]  /*4680*/  ISETP.GT.AND P1, PT, R2, 0x1, PT ;  /* 0x000000010200780c */ /* 0x000fe20003f24270 */
[----:B------:R-:W-:Y:S01]  /*4690*/  UIADD3 UR58, UR10, 0x40, URZ ;  /* 0x000000400a3a7890 */ /* 0x000fe2000fffe03f */
[----:B------:R-:W-:Y:S01]  /*46a0*/  R2UR UR18, R4 ;  /* 0x00000000041272ca */ /* 0x000fe200000e0000 */
[----:B------:R-:W-:Y:S01]  /*46b0*/  UIADD3 UR50, UR10, 0x80, URZ ;  /* 0x000000800a327890 */ /* 0x000fe2000fffe03f */
[----:B------:R-:W-:Y:S01]  /*46c0*/  VIADD R5, R5, 0x1 ;  /* 0x0000000105057836 */ /* 0x000fe20000000000 */
[----:B------:R-:W-:Y:S01]  /*46d0*/  UIADD3 UR8, UR40, 0x100, URZ ;  /* 0x0000010028087890 */ /* 0x000fe2000fffe03f */
[----:B------:R-:W-:Y:S01]  /*46e0*/  VIADD R23, R23, 0x100 ;  /* 0x0000010017177836 */ /* 0x000fe20000000000 */
[----:B------:R-:W-:-:S02]  /*46f0*/  UIADD3 UR56, UR40, 0x4100, URZ ;  /* 0x0000410028387890 */ /* 0x000fc4000fffe03f */
[----:B------:R-:W-:Y:S01]  /*4700*/  UIADD3 UR48, UR40, 0x8100, URZ ;  /* 0x0000810028307890 */ /* 0x000fe2000fffe03f */
[----:B------:R-:W-:Y:S01]  /*4710*/  ISETP.NE.AND P0, PT, R5, 0x3, PT ;  /* 0x000000030500780c */ /* 0x000fe20003f05270 */
[----:B------:R-:W-:Y:S02]  /*4720*/  UIADD3 UR42, UR10, 0xc0, URZ ;  /* 0x000000c00a2a7890 */ /* 0x000fe4000fffe03f */
[----:B------:R-:W-:Y:S01]  /*4730*/  UIADD3 UR40, UR40, 0xc100, URZ ;  /* 0x0000c10028287890 */ /* 0x000fe2000fffe03f */
[----:B------:R-:W-:Y:S01]  /*4740*/  SEL R4, RZ, 0x1, P0 ;  /* 0x00000001ff047807 */ /* 0x000fe20000000000 */
[----:B------:R-:W-:Y:S01]  /*4750*/  UMOV UR6, 0x0 ;  /* 0x0000000000067882 */ /* 0x000fe20000000000 */
[----:B------:R-:W-:Y:S01]  /*4760*/  UMOV UR7, 0x10000000 ;  /* 0x1000000000077882 */ /* 0x000fe20000000000 */
[----:B------:R-:W-:Y:S01]  /*4770*/  UIADD3.X UR5, URZ, UR15, URZ, UP1, !UPT ;  /* 0x0000000f3f057290 */ /* 0x000fe20008ffe43f */
[----:B------:R0:W-:Y:S01]  /*4780*/  UTMALDG.3D [UR8], [UR22], desc[UR6] ;  /* 0x00000608160075b4 */ /* 0x0001e20008011000 */
[----:B------:R-:W-:Y:S01]  /*4790*/  UIADD3 UR32, UR18, 0x30100, URZ ;  /* 0x0003010012207890 */ /* 0x000fe2000fffe03f */
[----:B------:R-:W-:Y:S01]  /*47a0*/  LOP3.LUT R3, R3, R4, RZ, 0x3c, !PT ;  /* 0x0000000403037212 */ /* 0x000fe200078e3cff */
[----:B------:R-:W-:Y:S01]  /*47b0*/  UIADD3 UR24, UR18, 0x30900, URZ ;  /* 0x0003090012187890 */ /* 0x000fe2000fffe03f */
[----:B------:R-:W-:Y:S01]  /*47c0*/  SEL R5, R5, RZ, P0 ;  /* 0x000000ff05057207 */ /* 0x000fe20000000000 */
[----:B------:R-:W-:Y:S01]  /*47d0*/  UIADD3 UR16, UR18, 0x31100, URZ ;  /* 0x0003110012107890 */ /* 0x000fe2000fffe03f */
[----:B------:R-:W-:Y:S01]  /*47e0*/  UMOV UR57, UR9 ;  /* 0x0000000900397c82 */ /* 0x000fe20008000000 */
        /* <DEDUP_REMOVED lines=8> */
[----:B------:R1:W-:Y:S01]  /*4870*/  UTMALDG.3D [UR56], [UR22], desc[UR6] ;  /* 0x00000638160075b4 */ /* 0x0003e20008011000 */
[----:B------:R-:W-:Y:S01]  /*4880*/  UMOV UR30, 0x30000 ;  /* 0x00030000001e7882 */ /* 0x000fe20000000000 */
[----:B------:R-:W-:Y:S01]  /*4890*/  UMOV UR33, UR9 ;  /* 0x0000000900217c82 */ /* 0x000fe20008000000 */
[----:B------:R-:W-:Y:S01]  /*48a0*/  UMOV UR34, UR10 ;  /* 0x0000000a00227c82 */ /* 0x000fe20008000000 */
[----:B------:R-:W-:Y:S01]  /*48b0*/  UMOV UR36, UR12 ;  /* 0x0000000c00247c82 */ /* 0x000fe20008000000 */
[----:B------:R-:W-:Y:S01]  /*48c0*/  UMOV UR25, UR9 ;  /* 0x0000000900197c82 */ /* 0x000fe20008000000 */
[----:B------:R-:W-:Y:S01]  /*48d0*/  UMOV UR27, UR35 ;  /* 0x00000023001b7c82 */ /* 0x000fe20008000000 */
[----:B------:R-:W-:Y:S01]  /*48e0*/  UMOV UR28, UR12 ;  /* 0x0000000c001c7c82 */ /* 0x000fe20008000000 */
[----:B0-----:R-:W-:Y:S01]  /*48f0*/  UIADD3 UR8, UR18, 0x31900, URZ ;  /* 0x0003190012087890 */ /* 0x001fe2000fffe03f */
[----:B------:R1:W-:Y:S01]  /*4900*/  UTMALDG.3D [UR48], [UR22], desc[UR6] ;  /* 0x00000630160075b4 */ /* 0x0003e20008011000 */
        /* <DEDUP_REMOVED lines=8> */
[----:B------:R1:W-:Y:S01]  /*4990*/  UTMALDG.3D.MULTICAST [UR32], [UR4], UR30, desc[UR6] ;  /* 0x00000620040073b4 */ /* 0x0003e2000801181e */
[----:B------:R1:W-:Y:S01]  /*49a0*/  UTMALDG.3D.MULTICAST [UR24], [UR4], UR30, desc[UR6] ;  /* 0x00000618040073b4 */ /* 0x0003e2000801181e */
[----:B------:R1:W-:Y:S01]  /*49b0*/  UTMALDG.3D.MULTICAST [UR16], [UR4], UR30, desc[UR6] ;  /* 0x00000610040073b4 */ /* 0x0003e2000801181e */
[----:B------:R1:W-:Y:S02]  /*49c0*/  UTMALDG.3D.MULTICAST [UR8], [UR4], UR30, desc[UR6] ;  /* 0x00000608040073b4 */ /* 0x0003e4000801181e */
[----:B-1----:R-:W-:Y:S05]  /*49d0*/  @P1 BRA `(.L_x_60) ;  /* 0xfffffff800bc1947 */ /* 0x002fea000383ffff */
.L_x_57:
[----:B------:R-:W-:Y:S05]  /*49e0*/  BSYNC B1 ;  /* 0x0000000000017941 */ /* 0x000fea0003800000 */
.L_x_56:
[----:B------:R-:W-:Y:S01]  /*49f0*/  LOP3.LUT P1, RZ, R9, 0xff, RZ, 0xc0, !PT ;  /* 0x000000ff09ff7812 */ /* 0x000fe2000782c0ff */
[C---:B------:R-:W-:Y:S01]  /*4a00*/  IMAD.IADD R4, R10.reuse, 0x1, R7 ;  /* 0x000000010a047824 */ /* 0x040fe200078e0207 */
[----:B------:R-:W-:Y:S01]  /*4a10*/  ULDC.64 UR4, c[0x0][0x650] ;  /* 0x0001940000047ab9 */ /* 0x000fe20000000a00 */
[----:B------:R-:W-:Y:S01]  /*4a20*/  ISETP.GE.U32.AND P2, PT, R10, 0x3, PT ;  /* 0x000000030a00780c */ /* 0x000fe20003f46070 */
[----:B------:R-:W-:Y:S01]  /*4a30*/  BSSY B1, `(.L_x_61) ;  /* 0x000006c000017945 */ /* 0x000fe20003800000 */
[----:B------:R-:W-:Y:S01]  /*4a40*/  IMAD.MOV.U32 R21, RZ, RZ, -0x1 ;  /* 0xffffffffff157424 */ /* 0x000fe200078e00ff */
[----:B------:R-:W-:Y:S01]  /*4a50*/  ISETP.GT.U32.AND P0, PT, R4, 0x2, PT ;  /* 0x000000020400780c */ /* 0x000fe20003f04070 */
[----:B------:R-:W-:Y:S01]  /*4a60*/  IMAD.MOV.U32 R22, RZ, RZ, -0x1 ;  /* 0xffffffffff167424 */ /* 0x000fe200078e00ff */
[----:B------:R-:W-:Y:S01]  /*4a70*/  PRMT R9, RZ, 0x7610, R9 ;  /* 0x00007610ff097816 */ /* 0x000fe20000000009 */
[----:B------:R-:W-:Y:S01]  /*4a80*/  IMAD.MOV.U32 R20, RZ, RZ, -0x1 ;  /* 0xffffffffff147424 */ /* 0x000fe200078e00ff */
[----:B------:R-:W-:-:S03]  /*4a90*/  ISETP.LT.U32.AND P0, PT, R10, 0x3, P0 ;  /* 0x000000030a00780c */ /* 0x000fc60000701070 */
[----:B------:R-:W0:Y:S01]  /*4aa0*/  @P1 S2R R3, SR_CgaCtaId ;  /* 0x0000000000031919 */ /* 0x000e220000008800 */
[----:B------:R-:W-:-:S04]  /*4ab0*/  @P1 MOV R2, 0x400 ;  /* 0x0000040000021802 */ /* 0x000fc80000000f00 */
[----:B0-----:R-:W-:Y:S01]  /*4ac0*/  @P1 LEA R5, R3, R2, 0x18 ;  /* 0x0000000203051211 */ /* 0x001fe200078ec0ff */
[----:B------:R-:W-:-:S03]  /*4ad0*/  IMAD.WIDE.U32 R2, R4, -0x55555555, RZ ;  /* 0xaaaaaaab04027825 */ /* 0x000fc600078e00ff */
[----:B------:R0:W-:Y:S01]  /*4ae0*/  @P1 SYNCS.ARRIVE.TRANS64.A1T0 RZ, [R5+URZ+0x48], RZ ;  /* 0x000048ff05ff19a7 */ /* 0x0001e2000810003f */
[----:B------:R-:W-:Y:S02]  /*4af0*/  IADD3 R18, P1, R18, UR38, RZ ;  /* 0x0000002612127c10 */ /* 0x000fe4000ff3e0ff */
[----:B------:R-:W-:Y:S02]  /*4b00*/  PRMT R2, RZ, 0x7610, R2 ;  /* 0x00007610ff027816 */ /* 0x000fe40000000002 */
[----:B------:R-:W-:Y:S02]  /*4b10*/  IADD3.X R19, R19, UR37, RZ, P1, !PT ;  /* 0x0000002513137c10 */ /* 0x000fe40008ffe4ff */
[----:B0-----:R-:W-:Y:S02]  /*4b20*/  SHF.R.U32.HI R5, RZ, 0x1, R3 ;  /* 0x00000001ff057819 */ /* 0x001fe40000011603 */
[----:B------:R-:W-:Y:S02]  /*4b30*/  SEL R3, RZ, 0x1, !P0 ;  /* 0x00000001ff037807 */ /* 0x000fe40004000000 */
[----:B------:R-:W-:Y:S01]  /*4b40*/  ISETP.GE.U32.AND P0, PT, R18, UR4, PT ;  /* 0x0000000412007c0c */ /* 0x000fe2000bf06070 */
[----:B------:R-:W-:Y:S01]  /*4b50*/  IMAD R7, R5, -0x3, R4 ;  /* 0xfffffffd05077824 */ /* 0x000fe200078e0204 */
[----:B------:R-:W-:-:S02]  /*4b60*/  LOP3.LUT R6, R6, R3, RZ, 0x3c, !PT ;  /* 0x0000000306067212 */ /* 0x000fc400078e3cff */
[----:B------:R-:W-:Y:S02]  /*4b70*/  ISETP.GE.U32.AND.EX P0, PT, R19, UR5, PT, P0 ;  /* 0x0000000513007c0c */ /* 0x000fe4000bf06100 */
[----:B------:R-:W-:-:S11]  /*4b80*/  @P2 LOP3.LUT R6, R6, 0x1, R5, 0x78, !PT ;  /* 0x0000000106062812 */ /* 0x000fd600078e7805 */
[----:B------:R-:W-:Y:S05]  /*4b90*/  @P0 BRA `(.L_x_62) ;  /* 0x0000000400540947 */ /* 0x000fea0003800000 */
[----:B------:R-:W0:Y:S01]  /*4ba0*/  S2R R15, SR_CTAID.X ;  /* 0x00000000000f7919 */ /* 0x000e220000002500 */
[----:B------:R-:W-:Y:S01]  /*4bb0*/  ULDC.64 UR4, c[0x0][0x628] ;  /* 0x00018a0000047ab9 */ /* 0x000fe20000000a00 */
[----:B------:R-:W-:Y:S01]  /*4bc0*/  ULDC UR7, c[0x0][0x630] ;  /* 0x00018c0000077ab9 */ /* 0x000fe20000000800 */
[----:B------:R-:W-:Y:S01]  /*4bd0*/  ISETP.NE.U32.AND P0, PT, RZ, UR4, PT ;  /* 0x00000004ff007c0c */ /* 0x000fe2000bf05070 */
[----:B------:R-:W1:Y:S01]  /*4be0*/  S2R R20, SR_CTAID.Y ;  /* 0x0000000000147919 */ /* 0x000e620000002600 */
[----:B------:R-:W-:Y:S01]  /*4bf0*/  ULDC UR8, c[0x0][0x150] ;  /* 0x0000540000087ab9 */ /* 0x000fe20000000800 */
[----:B------:R-:W-:Y:S01]  /*4c00*/  IMAD.MOV.U32 R2, RZ, RZ, R18 ;  /* 0x000000ffff027224 */ /* 0x000fe200078e0012 */
[----:B------:R-:W-:Y:S01]  /*4c10*/  ISETP.NE.AND.EX P0, PT, RZ, UR5, PT, P0 ;  /* 0x00000005ff007c0c */ /* 0x000fe2000bf05300 */
[----:B------:R-:W-:Y:S01]  /*4c20*/  IMAD.MOV.U32 R3, RZ, RZ, R19 ;  /* 0x000000ffff037224 */ /* 0x000fe200078e0013 */
[----:B0-----:R-:W-:-:S11]  /*4c30*/  I2FP.F32.U32 R22, R15 ;  /* 0x0000000f00167245 */ /* 0x001fd60000201000 */
[----:B------:R-:W-:Y:S05]  /*4c40*/  @!P0 BRA `(.L_x_63) ;  /* 0x0000000000288947 */ /* 0x000fea0003800000 */
[----:B------:R-:W-:Y:S02]  /*4c50*/  ULDC UR6, c[0x0][0x634] ;  /* 0x00018d0000067ab9 */ /* 0x000fe40000000800 */
[----:B------:R-:W-:-:S05]  /*4c60*/  IADD3 R3, P0, R18, UR6, RZ ;  /* 0x0000000612037c10 */ /* 0x000fca000ff1e0ff */
[----:B------:R-:W-:-:S04]  /*4c70*/  IMAD.X R21, RZ, RZ, R19, P0 ;  /* 0x000000ffff157224 */ /* 0x000fc800000e0613 */
[----:B------:R-:W-:-:S04]  /*4c80*/  IMAD.WIDE.U32 R4, R21, UR4, RZ ;  /* 0x0000000415047c25 */ /* 0x000fc8000f8e00ff */
[----:B------:R-:W-:-:S04]  /*4c90*/  IMAD.WIDE.U32 R4, P0, R3, UR5, R4 ;  /* 0x0000000503047c25 */ /* 0x000fc8000f800004 */
[----:B------:R-:W-:-:S04]  /*4ca0*/  IMAD.WIDE.U32 R2, R3, UR4, RZ ;  /* 0x0000000403027c25 */ /* 0x000fc8000f8e00ff */
[----:B------:R-:W-:Y:S01]  /*4cb0*/  IMAD.MOV.U32 R2, RZ, RZ, R5 ;  /* 0x000000ffff027224 */ /* 0x000fe200078e0005 */
[----:B------:R-:W-:Y:S01]  /*4cc0*/  IADD3 RZ, P1, R3, R4, RZ ;  /* 0x0000000403ff7210 */ /* 0x000fe20007f3e0ff */
[----:B------:R-:W-:-:S04]  /*4cd0*/  IMAD.X R3, RZ, RZ, RZ, P0 ;  /* 0x000000ffff037224 */ /* 0x000fc800000e06ff */
[----:B------:R-:W-:-:S08]  /*4ce0*/  IMAD.WIDE.U32.X R2, R21, UR5, R2, P1 ;  /* 0x0000000515027c25 */ /* 0x000fd000088e0402 */
.L_x_63:
[--C-:B------:R-:W-:Y:S01]  /*4cf0*/  SHF.R.U64 R14, R2, UR7, R3.reuse ;  /* 0x00000007020e7c19 */ /* 0x100fe20008001203 */
[----:B------:R-:W-:Y:S01]  /*4d00*/  FMUL R22, R22, UR8 ;  /* 0x0000000816167c20 */ /* 0x000fe20008400000 */
[----:B------:R-:W-:Y:S01]  /*4d10*/  SHF.R.U32.HI R2, RZ, UR7, R3 ;  /* 0x00000007ff027c19 */ /* 0x000fe20008011603 */
[----:B------:R-:W0:Y:S01]  /*4d20*/  LDC R4, c[0x0][0x144] ;  /* 0x00005100ff047b82 */ /* 0x000e220000000800 */
[----:B------:R-:W-:Y:S01]  /*4d30*/  IADD3 R3, P0, RZ, -R14, RZ ;  /* 0x8000000eff037210 */ /* 0x000fe20007f1e0ff */
[----:B------:R-:W-:Y:S01]  /*4d40*/  ULDC UR6, c[0x0][0x154] ;  /* 0x0000550000067ab9 */ /* 0x000fe20000000800 */
[----:B-1----:R-:W-:Y:S01]  /*4d50*/  I2FP.F32.U32 R5, R20 ;  /* 0x0000001400057245 */ /* 0x002fe20000201000 */
[----:B------:R-:W1:Y:S01]  /*4d60*/  F2I.U32.TRUNC.NTZ R22, R22 ;  /* 0x0000001600167305 */ /* 0x000e62000020f000 */
[----:B------:R-:W-:Y:S01]  /*4d70*/  ULDC.64 UR4, c[0x0][0x620] ;  /* 0x0001880000047ab9 */ /* 0x000fe20000000a00 */
[----:B------:R-:W-:Y:S01]  /*4d80*/  IMAD.X R2, RZ, RZ, ~R2, P0 ;  /* 0x000000ffff027224 */ /* 0x000fe200000e0e02 */
[----:B------:R-:W-:Y:S01]  /*4d90*/  ISETP.NE.AND P2, PT, R17, 0x1, PT ;  /* 0x000000011100780c */ /* 0x000fe20003f45270 */
[----:B------:R-:W-:Y:S01]  /*4da0*/  FMUL R23, R5, UR6 ;  /* 0x0000000605177c20 */ /* 0x000fe20008400000 */
[----:B------:R-:W2:Y:S01]  /*4db0*/  LDC R25, c[0x0][0x148] ;  /* 0x00005200ff197b82 */ /* 0x000ea20000000800 */
[----:B------:R-:W-:Y:S01]  /*4dc0*/  IMAD R2, R2, UR4, RZ ;  /* 0x0000000402027c24 */ /* 0x000fe2000f8e02ff */
[----:B------:R-:W-:-:S02]  /*4dd0*/  ULDC.64 UR6, c[0x0][0x640] ;  /* 0x0001900000067ab9 */ /* 0x000fc40000000a00 */
[----:B------:R-:W-:Y:S01]  /*4de0*/  ISETP.NE.U32.AND P0, PT, RZ, UR6, PT ;  /* 0x00000006ff007c0c */ /* 0x000fe2000bf05070 */
[----:B------:R-:W3:Y:S01]  /*4df0*/  F2I.U32.TRUNC.NTZ R23, R23 ;  /* 0x0000001700177305 */ /* 0x000ee2000020f000 */
[C---:B------:R-:W-:Y:S02]  /*4e00*/  IMAD R5, R3.reuse, UR5, R2 ;  /* 0x0000000503057c24 */ /* 0x040fe4000f8e0202 */
[----:B------:R-:W-:Y:S01]  /*4e10*/  IMAD.WIDE.U32 R2, R3, UR4, R18 ;  /* 0x0000000403027c25 */ /* 0x000fe2000f8e0012 */
[----:B------:R-:W-:Y:S01]  /*4e20*/  ULDC UR4, c[0x0][0x618] ;  /* 0x0001860000047ab9 */ /* 0x000fe20000000800 */
[----:B------:R-:W-:Y:S02]  /*4e30*/  ISETP.NE.AND.EX P0, PT, RZ, UR7, PT, P0 ;  /* 0x00000007ff007c0c */ /* 0x000fe4000bf05300 */
[----:B------:R-:W-:Y:S02]  /*4e40*/  IMAD.IADD R3, R3, 0x1, R5 ;  /* 0x0000000103037824 */ /* 0x000fe400078e0205 */
[----:B-1----:R-:W-:-:S03]  /*4e50*/  IMAD.MOV R22, RZ, RZ, -R22 ;  /* 0x000000ffff167224 */ /* 0x002fc600078e0a16 */
[----:B------:R-:W-:Y:S01]  /*4e60*/  SHF.R.U64 R21, R2, UR4, R3 ;  /* 0x0000000402157c19 */ /* 0x000fe20008001203 */
[----:B0-----:R-:W-:Y:S01]  /*4e70*/  IMAD R15, R4, R22, R15 ;  /* 0x00000016040f7224 */ /* 0x001fe200078e020f */
[----:B------:R-:W-:Y:S01]  /*4e80*/  SHF.R.U32.HI R2, RZ, UR4, R3 ;  /* 0x00000004ff027c19 */ /* 0x000fe20008011603 */
[----:B------:R-:W-:Y:S01]  /*4e90*/  ULDC UR4, c[0x0][0x608] ;  /* 0x0001820000047ab9 */ /* 0x000fe20000000800 */
[----:B---3--:R-:W-:Y:S02]  /*4ea0*/  IMAD.MOV R4, RZ, RZ, -R23 ;  /* 0x000000ffff047224 */ /* 0x008fe400078e0a17 */
[--C-:B------:R-:W-:Y:S02]  /*4eb0*/  SHF.R.U64 R22, R21, UR4, R2.reuse ;  /* 0x0000000415167c19 */ /* 0x100fe40008001202 */
[----:B------:R-:W-:Y:S01]  /*4ec0*/  SHF.R.U32.HI R3, RZ, UR4, R2 ;  /* 0x00000004ff037c19 */ /* 0x000fe20008011602 */
[----:B------:R-:W-:Y:S01]  /*4ed0*/  ULDC UR4, c[0x0][0x658] ;  /* 0x0001960000047ab9 */ /* 0x000fe20000000800 */
[----:B--2---:R-:W-:-:S02]  /*4ee0*/  @P2 IMAD R15, R25, R4, R20 ;  /* 0x00000004190f2224 */ /* 0x004fc400078e0214 */
[--C-:B------:R-:W-:Y:S02]  /*4ef0*/  SHF.R.U64 R20, R22, UR4, R3.reuse ;  /* 0x0000000416147c19 */ /* 0x100fe40008001203 */
[----:B------:R-:W-:-:S03]  /*4f00*/  SHF.R.U32.HI R23, RZ, UR4, R3 ;  /* 0x00000004ff177c19 */ /* 0x000fc60008011603 */
[----:B------:R-:W-:Y:S02]  /*4f10*/  IMAD.MOV.U32 R4, RZ, RZ, R20 ;  /* 0x000000ffff047224 */ /* 0x000fe400078e0014 */
[----:B------:R-:W-:Y:S01]  /*4f20*/  IMAD.MOV.U32 R3, RZ, RZ, R23 ;  /* 0x000000ffff037224 */ /* 0x000fe200078e0017 */
[----:B------:R-:W-:Y:S06]  /*4f30*/  @!P0 BRA `(.L_x_64) ;  /* 0x00000000002c8947 */ /* 0x000fec0003800000 */
        /* <DEDUP_REMOVED lines=9> */
[----:B------:R-:W-:-:S04]  /*4fd0*/  IMAD.WIDE.U32.X R2, R23, UR7, R2, P1 ;  /* 0x0000000717027c25 */ /* 0x000fc800088e0402 */
[----:B------:R-:W-:-:S07]  /*4fe0*/  IMAD.MOV.U32 R4, RZ, RZ, R2 ;  /* 0x000000ffff047224 */ /* 0x000fce00078e0002 */
.L_x_64:
[----:B------:R-:W-:Y:S01]  /*4ff0*/  ULDC UR4, c[0x0][0x648] ;  /* 0x0001920000047ab9 */ /* 0x000fe20000000800 */
[----:B------:R-:W-:Y:S01]  /*5000*/  LOP3.LUT R2, R22, UR29, RZ, 0xc0, !PT ;  /* 0x0000001d16027c12 */ /* 0x000fe2000f8ec0ff */
[----:B------:R-:W-:Y:S01]  /*5010*/  ULDC UR5, c[0x0][0x610] ;  /* 0x0001840000057ab9 */ /* 0x000fe20000000800 */
[----:B------:R-:W-:Y:S01]  /*5020*/  SHF.R.U64 R3, R4, UR4, R3 ;  /* 0x0000000404037c19 */ /* 0x000fe20008001203 */
[----:B------:R-:W-:Y:S01]  /*5030*/  ULDC UR4, c[0x0][0x638] ;  /* 0x00018e0000047ab9 */ /* 0x000fe20000000800 */
[----:B------:R-:W-:-:S03]  /*5040*/  LOP3.LUT R21, R21, UR13, RZ, 0xc0, !PT ;  /* 0x0000000d15157c12 */ /* 0x000fc6000f8ec0ff */
[----:B------:R-:W-:Y:S02]  /*5050*/  IMAD.MOV R5, RZ, RZ, -R3 ;  /* 0x000000ffff057224 */ /* 0x000fe400078e0a03 */
[----:B------:R-:W-:Y:S02]  /*5060*/  IMAD R2, R3, UR21, R2 ;  /* 0x0000001503027c24 */ /* 0x000fe4000f8e0202 */
[----:B------:R-:W-:Y:S01]  /*5070*/  IMAD R20, R5, UR4, R20 ;  /* 0x0000000405147c24 */ /* 0x000fe2000f8e0214 */
[----:B------:R-:W-:Y:S01]  /*5080*/  ULDC UR4, c[0x0][0x600] ;  /* 0x0001800000047ab9 */ /* 0x000fe20000000800 */
[----:B------:R-:W-:Y:S02]  /*5090*/  IMAD R15, R2, UR5, R15 ;  /* 0x00000005020f7c24 */ /* 0x000fe4000f8e020f */
[----:B------:R-:W-:Y:S02]  /*50a0*/  IMAD R20, R20, UR4, R21 ;  /* 0x0000000414147c24 */ /* 0x000fe4000f8e0215 */
[----:B------:R-:W-:-:S03]  /*50b0*/  IMAD.MOV.U32 R2, RZ, RZ, 0x1 ;  /* 0x00000001ff027424 */ /* 0x000fc600078e00ff */
[----:B------:R-:W-:Y:S02]  /*50c0*/  SEL R22, R20, R15, !P2 ;  /* 0x0000000f14167207 */ /* 0x000fe40005000000 */
[----:B------:R-:W-:Y:S01]  /*50d0*/  SEL R21, R15, R20, !P2 ;  /* 0x000000140f157207 */ /* 0x000fe20005000000 */
[----:B------:R-:W-:-:S07]  /*50e0*/  IMAD.MOV.U32 R20, RZ, RZ, R14 ;  /* 0x000000ffff147224 */ /* 0x000fce00078e000e */
.L_x_62:
[----:B------:R-:W-:Y:S05]  /*50f0*/  BSYNC B1 ;  /* 0x0000000000017941 */ /* 0x000fea0003800000 */
.L_x_61:
[----:B------:R-:W-:-:S13]  /*5100*/  LOP3.LUT P0, RZ, R2, 0xff, RZ, 0xc0, !PT ;  /* 0x000000ff02ff7812 */ /* 0x000fda000780c0ff */
[----:B------:R-:W-:Y:S05]  /*5110*/  @P0 BRA `(.L_x_65) ;  /* 0xfffffff000b80947 */ /* 0x000fea000383ffff */
[----:B------:R-:W-:Y:S05]  /*5120*/  BSYNC B0 ;  /* 0x0000000000007941 */ /* 0x000fea0003800000 */
.L_x_54:
[----:B------:R-:W-:-:S03]  /*5130*/  UMOV UR4, 0xffffffff ;  /* 0xffffffff00047882 */ /* 0x000fc60000000000 */
[----:B------:R-:W-:Y:S05]  /*5140*/  BRA.DIV UR4, `(.L_x_66) ;  /* 0x0000000204f07947 */ /* 0x000fea000b800000 */
[----:B------:R-:W-:-:S13]  /*5150*/  ELECT P6, URZ, PT ;  /* 0x00000000003f782f */ /* 0x000fda00038c0000 */
.L_x_79:
[----:B------:R-:W-:Y:S04]  /*5160*/  BSSY B0, `(.L_x_67) ;  /* 0x0000022000007945 */ /* 0x000fe80003800000 */
[----:B------:R-:W-:Y:S05]  /*5170*/  @!P6 BRA `(.L_x_68) ;  /* 0x000000000080e947 */ /* 0x000fea0003800000 */
[----:B------:R-:W-:-:S04]  /*5180*/  LOP3.LUT R16, R16, 0x2, RZ, 0xfc, !PT ;  /* 0x0000000210107812 */ /* 0x000fc800078efcff */
[----:B------:R-:W-:-:S13]  /*5190*/  ISETP.NE.AND P0, PT, R16, 0x3, PT ;  /* 0x000000031000780c */ /* 0x000fda0003f05270 */
[----:B------:R-:W-:Y:S05]  /*51a0*/  @!P0 BRA `(.L_x_69) ;  /* 0x0000000000048947 */ /* 0x000fea0003800000 */
[----:B------:R-:W-:Y:S01]  /*51b0*/  BPT.TRAP 0x1 ;  /* 0x000000040000795c */ /* 0x000fe20000300000 */
.L_x_69:
[----:B------:R-:W0:Y:S01]  /*51c0*/  S2R R3, SR_CgaCtaId ;  /* 0x0000000000037919 */ /* 0x000e220000008800 */
[----:B------:R-:W-:Y:S02]  /*51d0*/  MOV R0, 0x400 ;  /* 0x0000040000007802 */ /* 0x000fe40000000f00 */
[----:B------:R-:W-:Y:S02]  /*51e0*/  SHF.L.U32 R2, R6, 0x1f, RZ ;  /* 0x0000001f06027819 */ /* 0x000fe400000006ff */
[----:B0-----:R-:W-:-:S05]  /*51f0*/  LEA R0, R3, R0, 0x18 ;  /* 0x0000000003007211 */ /* 0x001fca00078ec0ff */
[----:B------:R-:W-:-:S04]  /*5200*/  VIADD R0, R0, 0x18 ;  /* 0x0000001800007836 */ /* 0x000fc80000000000 */
[C---:B------:R-:W-:Y:S02]  /*5210*/  IMAD R9, R7.reuse, 0x8, R0 ;  /* 0x0000000807097824 */ /* 0x040fe400078e0200 */
[----:B------:R-:W-:Y:S02]  /*5220*/  VIADD R7, R7, 0x1 ;  /* 0x0000000107077836 */ /* 0x000fe40000000000 */
[----:B------:R-:W0:Y:S03]  /*5230*/  SYNCS.PHASECHK.TRANS64.TRYWAIT P0, [R9+URZ], R2 ;  /* 0x00000002090075a7 */ /* 0x000e26000800017f */
[----:B------:R-:W-:-:S04]  /*5240*/  ISETP.NE.AND P1, PT, R7, 0x3, PT ;  /* 0x000000030700780c */ /* 0x000fc80003f25270 */
[----:B------:R-:W-:Y:S02]  /*5250*/  SEL R3, RZ, 0x1, P1 ;  /* 0x00000001ff037807 */ /* 0x000fe40000800000 */
[----:B------:R-:W-:Y:S02]  /*5260*/  SEL R7, R7, RZ, P1 ;  /* 0x000000ff07077207 */ /* 0x000fe40000800000 */
[----:B------:R-:W-:-:S03]  /*5270*/  LOP3.LUT R11, R6, R3, RZ, 0x3c, !PT ;  /* 0x00000003060b7212 */ /* 0x000fc600078e3cff */
[----:B------:R-:W-:Y:S01]  /*5280*/  IMAD R6, R7, 0x8, R0 ;  /* 0x0000000807067824 */ /* 0x000fe200078e0200 */
[----:B------:R-:W-:Y:S01]  /*5290*/  SHF.L.U32 R5, R11, 0x1f, RZ ;  /* 0x0000001f0b057819 */ /* 0x000fe200000006ff */
[----:B0-----:R-:W-:Y:S06]  /*52a0*/  @!P0 BRA `(.L_x_70) ;  /* 0x0000000000b88947 */ /* 0x001fec0003800000 */
.L_x_80:
[----:B------:R-:W1:Y:S01]  /*52b0*/  SYNCS.PHASECHK.TRANS64.TRYWAIT P0, [R6+URZ], R5 ;  /* 0x00000005060075a7 */ /* 0x000e62000800017f */
[----:B0-----:R-:W-:-:S05]  /*52c0*/  VIADD R2, R7, 0x1 ;  /* 0x0000000107027836 */ /* 0x001fca0000000000 */
[----:B------:R-:W-:-:S04]  /*52d0*/  ISETP.NE.AND P1, PT, R2, 0x3, PT ;  /* 0x000000030200780c */ /* 0x000fc80003f25270 */
[----:B------:R-:W-:Y:S02]  /*52e0*/  SEL R4, RZ, 0x1, P1 ;  /* 0x00000001ff047807 */ /* 0x000fe40000800000 */
[----:B------:R-:W-:Y:S02]  /*52f0*/  SEL R3, R2, RZ, P1 ;  /* 0x000000ff02037207 */ /* 0x000fe40000800000 */
[----:B------:R-:W-:Y:S01]  /*5300*/  LOP3.LUT R4, R11, R4, RZ, 0x3c, !PT ;  /* 0x000000040b047212 */ /* 0x000fe200078e3cff */
[----:B-1----:R-:W-:Y:S06]  /*5310*/  @!P0 BRA `(.L_x_71) ;  /* 0x0000000000b08947 */ /* 0x002fec0003800000 */
.L_x_81:
[----:B------:R-:W-:Y:S01]  /*5320*/  IMAD R3, R3, 0x8, R0 ;  /* 0x0000000803037824 */ /* 0x000fe200078e0200 */
[----:B------:R-:W-:-:S07]  /*5330*/  SHF.L.U32 R0, R4, 0x1f, RZ ;  /* 0x0000001f04007819 */ /* 0x000fce00000006ff */
.L_x_72:
[----:B-1----:R1:W2:Y:S02]  /*5340*/  SYNCS.PHASECHK.TRANS64.TRYWAIT P0, [R3+URZ], R0 ;  /* 0x00000000030075a7 */ /* 0x0022a4000800017f */
[----:B--2---:R-:W-:Y:S05]  /*5350*/  @!P0 NANOSLEEP.SYNCS 0x989680 ;  /* 0x009896800000895d */ /* 0x004fea0003900000 */
[----:B------:R-:W2:Y:S02]  /*5360*/  @!P0 SYNCS.PHASECHK.TRANS64 P0, [R3+URZ], R0 ;  /* 0x00000000030085a7 */ /* 0x000ea4000800007f */
[----:B--2---:R-:W-:Y:S05]  /*5370*/  @!P0 BRA `(.L_x_72) ;  /* 0xfffffffc00f08947 */ /* 0x004fea000383ffff */
.L_x_68:
[----:B------:R-:W-:Y:S05]  /*5380*/  BSYNC B0 ;  /* 0x0000000000007941 */ /* 0x000fea0003800000 */
.L_x_67:
[----:B------:R-:W-:Y:S05]  /*5390*/  EXIT ;  /* 0x000000000000794d */ /* 0x000fea0003800000 */
.L_x_21:
[----:B-1----:R1:W2:Y:S02]  /*53a0*/  SYNCS.PHASECHK.TRANS64.TRYWAIT P1, [R3+URZ], R0 ;  /* 0x00000000030075a7 */ /* 0x0022a4000802017f */
[----:B--2---:R-:W-:Y:S05]  /*53b0*/  @!P1 NANOSLEEP.SYNCS 0x989680 ;  /* 0x009896800000995d */ /* 0x004fea0003900000 */
[----:B------:R-:W2:Y:S02]  /*53c0*/  @!P1 SYNCS.PHASECHK.TRANS64 P1, [R3+URZ], R0 ;  /* 0x00000000030095a7 */ /* 0x000ea4000802007f */
[----:B--2---:R-:W-:Y:S05]  /*53d0*/  @!P1 BRA `(.L_x_21) ;  /* 0xfffffffc00f09947 */ /* 0x004fea000383ffff */
[----:B------:R-:W-:Y:S05]  /*53e0*/  BRA `(.L_x_20) ;  /* 0xffffffc000d47947 */ /* 0x000fea000383ffff */
.L_x_26:
[----:B-1----:R1:W2:Y:S02]  /*53f0*/  SYNCS.PHASECHK.TRANS64.TRYWAIT P1, [R4+URZ], R3 ;  /* 0x00000003040075a7 */ /* 0x0022a4000802017f */
[----:B--2---:R-:W-:Y:S05]  /*5400*/  @!P1 NANOSLEEP.SYNCS 0x989680 ;  /* 0x009896800000995d */ /* 0x004fea0003900000 */
[----:B------:R-:W2:Y:S02]  /*5410*/  @!P1 SYNCS.PHASECHK.TRANS64 P1, [R4+URZ], R3 ;  /* 0x00000003040095a7 */ /* 0x000ea4000802007f */
[----:B--2---:R-:W-:Y:S05]  /*5420*/  @!P1 BRA `(.L_x_26) ;  /* 0xfffffffc00f09947 */ /* 0x004fea000383ffff */
[----:B------:R-:W-:Y:S05]  /*5430*/  BRA `(.L_x_25) ;  /* 0xffffffc800fc7947 */ /* 0x000fea000383ffff */
.L_x_55:
[----:B------:R-:W-:Y:S01]  /*5440*/  BSSY B1, `(.L_x_73) ;  /* 0x0000006000017945 */ /* 0x000fe20003800000 */
[----:B------:R-:W-:-:S07]  /*5450*/  IMAD.MOV.U32 R15, RZ, RZ, -0x1 ;  /* 0xffffffffff0f7424 */ /* 0x000fce00078e00ff */
[----:B------:R-:W-:Y:S05]  /*5460*/  WARPSYNC.COLLECTIVE R15, `(.L_x_74) ;  /* 0x000000000f0c7348 */ /* 0x000fea0003c00000 */
[----:B------:R-:W-:Y:S02]  /*5470*/  ELECT P6, UR62, PT ;  /* 0x00000000003e782f */ /* 0x000fe400038c0000 */
[----:B------:R-:W-:Y:S01]  /*5480*/  MOV R14, UR62 ;  /* 0x0000003e000e7c02 */ /* 0x000fe20008000f00 */
[----:B------:R-:W-:Y:S10]  /*5490*/  ENDCOLLECTIVE ;  /* 0x000000000000791b */ /* 0x000ff40003800000 */
.L_x_74:
[----:B------:R-:W-:Y:S05]  /*54a0*/  BSYNC B1 ;  /* 0x0000000000017941 */ /* 0x000fea0003800000 */
.L_x_73:
[----:B------:R-:W-:Y:S05]  /*54b0*/  BRA `(.L_x_75) ;  /* 0xffffffec00dc7947 */ /* 0x000fea000383ffff */
.L_x_58:
[----:B0-----:R0:W1:Y:S02]  /*54c0*/  SYNCS.PHASECHK.TRANS64.TRYWAIT P0, [R15+URZ+0x18], R4 ;  /* 0x000018040f0075a7 */ /* 0x001064000800017f */
[----:B-1----:R-:W-:Y:S05]  /*54d0*/  @!P0 NANOSLEEP.SYNCS 0x989680 ;  /* 0x009896800000895d */ /* 0x002fea0003900000 */
[----:B------:R-:W1:Y:S02]  /*54e0*/  @!P0 SYNCS.PHASECHK.TRANS64 P0, [R15+URZ+0x18], R4 ;  /* 0x000018040f0085a7 */ /* 0x000e64000800007f */
[----:B-1----:R-:W-:Y:S05]  /*54f0*/  @!P0 BRA `(.L_x_58) ;  /* 0xfffffffc00f08947 */ /* 0x002fea000383ffff */
[----:B------:R-:W-:Y:S05]  /*5500*/  BRA `(.L_x_76) ;  /* 0xfffffff000147947 */ /* 0x000fea000383ffff */
.L_x_66:
[----:B------:R-:W-:Y:S01]  /*5510*/  BSSY B0, `(.L_x_77) ;  /* 0x0000006000007945 */ /* 0x000fe20003800000 */
[----:B------:R-:W-:-:S07]  /*5520*/  IMAD.MOV.U32 R15, RZ, RZ, -0x1 ;  /* 0xffffffffff0f7424 */ /* 0x000fce00078e00ff */
[----:B------:R-:W-:Y:S05]  /*5530*/  WARPSYNC.COLLECTIVE R15, `(.L_x_78) ;  /* 0x000000000f0c7348 */ /* 0x000fea0003c00000 */
[----:B------:R-:W-:Y:S02]  /*5540*/  ELECT P6, UR62, PT ;  /* 0x00000000003e782f */ /* 0x000fe400038c0000 */
[----:B------:R-:W-:Y:S01]  /*5550*/  MOV R14, UR62 ;  /* 0x0000003e000e7c02 */ /* 0x000fe20008000f00 */
[----:B------:R-:W-:Y:S10]  /*5560*/  ENDCOLLECTIVE ;  /* 0x000000000000791b */ /* 0x000ff40003800000 */
.L_x_78:
[----:B------:R-:W-:Y:S05]  /*5570*/  BSYNC B0 ;  /* 0x0000000000007941 */ /* 0x000fea0003800000 */
.L_x_77:
[----:B------:R-:W-:Y:S05]  /*5580*/  BRA `(.L_x_79) ;  /* 0xfffffff800f47947 */ /* 0x000fea000383ffff */
.L_x_70:
[----:B0-----:R0:W1:Y:S02]  /*5590*/  SYNCS.PHASECHK.TRANS64.TRYWAIT P0, [R9+URZ], R2 ;  /* 0x00000002090075a7 */ /* 0x001064000800017f */
[----:B-1----:R-:W-:Y:S05]  /*55a0*/  @!P0 NANOSLEEP.SYNCS 0x989680 ;  /* 0x009896800000895d */ /* 0x002fea0003900000 */
[----:B------:R-:W1:Y:S02]  /*55b0*/  @!P0 SYNCS.PHASECHK.TRANS64 P0, [R9+URZ], R2 ;  /* 0x00000002090085a7 */ /* 0x000e64000800007f */
[----:B-1----:R-:W-:Y:S05]  /*55c0*/  @!P0 BRA `(.L_x_70) ;  /* 0xfffffffc00f08947 */ /* 0x002fea000383ffff */
[----:B------:R-:W-:Y:S05]  /*55d0*/  BRA `(.L_x_80) ;  /* 0xfffffffc00347947 */ /* 0x000fea000383ffff */
.L_x_71:
[----:B0-----:R0:W1:Y:S02]  /*55e0*/  SYNCS.PHASECHK.TRANS64.TRYWAIT P0, [R6+URZ], R5 ;  /* 0x00000005060075a7 */ /* 0x001064000800017f */
[----:B-1----:R-:W-:Y:S05]  /*55f0*/  @!P0 NANOSLEEP.SYNCS 0x989680 ;  /* 0x009896800000895d */ /* 0x002fea0003900000 */
[----:B------:R-:W1:Y:S02]  /*5600*/  @!P0 SYNCS.PHASECHK.TRANS64 P0, [R6+URZ], R5 ;  /* 0x00000005060085a7 */ /* 0x000e64000800007f */
[----:B-1----:R-:W-:Y:S05]  /*5610*/  @!P0 BRA `(.L_x_71) ;  /* 0xfffffffc00f08947 */ /* 0x002fea000383ffff */
[----:B------:R-:W-:Y:S05]  /*5620*/  BRA `(.L_x_81) ;  /* 0xfffffffc003c7947 */ /* 0x000fea000383ffff */
.L_x_82:
[----:B------:R-:W-:-:S00]  /*5630*/  BRA `(.L_x_82) ;  /* 0xfffffffc00fc7947 */ /* 0x000fc0000383ffff */
[----:B------:R-:W-:-:S00]  /*5640*/  NOP ;  /* 0x0000000000007918 */ /* 0x000fc00000000000 */
        /* <DEDUP_REMOVED lines=11> */
.L_x_83:


//--------------------- .nv.global.init           --------------------------
	.section	.nv.global.init,"aw",@progbits
.nv.global.init:
	.type		$str$22,@object
	.size		$str$22,($str$23 - $str$22)
$str$22:
        /*0000*/ 	.byte	0x6b, 0x5f, 0x74, 0x69, 0x6c, 0x65, 0x5f, 0x63, 0x6f, 0x75, 0x6e, 0x74, 0x20, 0x3e, 0x3d, 0x20
        /*0010*/ 	.byte	0x31, 0x00
	.type		$str$23,@object
	.size		$str$23,(__unnamed_1 - $str$23)
$str$23:
        /*0012*/ 	.byte	0x2f, 0x74, 0x6d, 0x70, 0x2f, 0x63, 0x75, 0x74, 0x6c, 0x61, 0x73, 0x73, 0x5f, 0x73, 0x77, 0x65
        /*0022*/ 	.byte	0x65, 0x70, 0x5f, 0x73, 0x72, 0x63, 0x2f, 0x69, 0x6e, 0x63, 0x6c, 0x75, 0x64, 0x65, 0x2f, 0x63
        /*0032*/ 	.byte	0x75, 0x74, 0x6c, 0x61, 0x73, 0x73, 0x2f, 0x67, 0x65, 0x6d, 0x6d, 0x2f, 0x63, 0x6f, 0x6c, 0x6c
        /*0042*/ 	.byte	0x65, 0x63, 0x74, 0x69, 0x76, 0x65, 0x2f, 0x73, 0x6d, 0x39, 0x30, 0x5f, 0x6d, 0x6d, 0x61, 0x5f
        /*0052*/ 	.byte	0x74, 0x6d, 0x61, 0x5f, 0x67, 0x6d, 0x6d, 0x61, 0x5f, 0x73, 0x73, 0x5f, 0x77, 0x61, 0x72, 0x70
        /*0062*/ 	.byte	0x73, 0x70, 0x65, 0x63, 0x69, 0x61, 0x6c, 0x69, 0x7a, 0x65, 0x64, 0x2e, 0x68, 0x70, 0x70, 0x00
	.type		__unnamed_1,@object
	.size		__unnamed_1,(.L_0 - __unnamed_1)
__unnamed_1:
        /*0072*/ 	.byte	0x76, 0x6f, 0x69, 0x64, 0x20, 0x63, 0x75, 0x74, 0x6c, 0x61, 0x73, 0x73, 0x3a, 0x3a, 0x67, 0x65
        /* <DEDUP_REMOVED lines=180> */
        /*0bc2*/ 	.byte	0x5d, 0x00
.L_0:


//--------------------- .nv.shared._ZN7cutlass13device_kernelINS_4gemm6kernel13GemmUniversalIN4cute5tupleIJiiiiEEENS1_10collective13CollectiveMmaINS1_34MainloopSm90TmaGmmaWarpSpecializedILi3ENS5_IJNS4_1CILi2EEENSA_ILi1EEESC_EEENS1_35KernelTmaWarpSpecializedCooperativeEEENS5_IJNSA_ILi128EEENSA_ILi16EEENSA_ILi256EEEEEENS_6half_tENS5_IJlSC_lEEESK_SL_NS4_8TiledMMAINS4_8MMA_AtomIJNS4_4SM904GMMA25MMA_64x16x16_F32F16F16_SSILNSP_5MajorE0ELSR_0ELNSP_7ScaleInE1ELSS_1EEEEEENS4_6LayoutISD_NS5_IJSC_NSA_ILi0EEESW_EEEEENS5_IJNS4_10UnderscoreESZ_SZ_EEEEENS4_13SM90_TMA_LOADENS4_14ComposedLayoutINS4_7SwizzleILi3ELi4ELi3EEENS4_18smem_ptr_flag_bitsILi16EEENSV_INS5_IJNSA_ILi8EEENSA_ILi64EEEEEENS5_IJS19_SC_EEEEEEEvNS4_8identityENS4_23SM90_TMA_LOAD_MULTICASTES1D_vS1E_EENS_8epilogue10collective6detail29Sm90TmaWarpSpecializedAdapterINS1I_15DefaultEpilogueISK_SL_SL_NS1H_6thread17LinearCombinationISK_Li1EffLNS1M_9ScaleType4KindE0ELNS_15FloatRoundStyleE2ESK_EENS1_15EpilogueDefaultEEEEEvvEEEEvNT_6ParamsE --------------------------
	.section	.nv.shared._ZN7cutlass13device_kernelINS_4gemm6kernel13GemmUniversalIN4cute5tupleIJiiiiEEENS1_10collective13CollectiveMmaINS1_34MainloopSm90TmaGmmaWarpSpecializedILi3ENS5_IJNS4_1CILi2EEENSA_ILi1EEESC_EEENS1_35KernelTmaWarpSpecializedCooperativeEEENS5_IJNSA_ILi128EEENSA_ILi16EEENSA_ILi256EEEEEENS_6half_tENS5_IJlSC_lEEESK_SL_NS4_8TiledMMAINS4_8MMA_AtomIJNS4_4SM904GMMA25MMA_64x16x16_F32F16F16_SSILNSP_5MajorE0ELSR_0ELNSP_7ScaleInE1ELSS_1EEEEEENS4_6LayoutISD_NS5_IJSC_NSA_ILi0EEESW_EEEEENS5_IJNS4_10UnderscoreESZ_SZ_EEEEENS4_13SM90_TMA_LOADENS4_14ComposedLayoutINS4_7SwizzleILi3ELi4ELi3EEENS4_18smem_ptr_flag_bitsILi16EEENSV_INS5_IJNSA_ILi8EEENSA_ILi64EEEEEENS5_IJS19_SC_EEEEEEEvNS4_8identityENS4_23SM90_TMA_LOAD_MULTICASTES1D_vS1E_EENS_8epilogue10collective6detail29Sm90TmaWarpSpecializedAdapterINS1I_15DefaultEpilogueISK_SL_SL_NS1H_6thread17LinearCombinationISK_Li1EffLNS1M_9ScaleType4KindE0ELNS_15FloatRoundStyleE2ESK_EENS1_15EpilogueDefaultEEEEEvvEEEEvNT_6ParamsE,"aw",@nobits
	.sectionflags	@""
	.align	16
	.zero		1024


//--------------------- .nv.shared.reserved.0     --------------------------
	.section	.nv.shared.reserved.0,"aw",@nobits
	.weak		__nv_reservedSMEM_offset_0_alias
	.size		__nv_reservedSMEM_offset_0_alias, 0, 0
	.other		__nv_reservedSMEM_offset_0_alias,@"STO_CUDA_RESERVED_SHARED STV_DEFAULT"
__nv_reservedSMEM_offset_0_alias:
	.zero		0


//--------------------- .nv.global                --------------------------
	.section	.nv.global,"aw",@nobits
.nv.global:
	.type		_ZN40_INTERNAL_e1a27a45_4_k_cu_224d017b_149784cute1_E,@object
	.size		_ZN40_INTERNAL_e1a27a45_4_k_cu_224d017b_149784cute1_E,(_ZN40_INTERNAL_e1a27a45_4_k_cu_224d017b_149784cuda3std3__45__cpo6cbeginE - _ZN40_INTERNAL_e1a27a45_4_k_cu_224d017b_149784cute1_E)
_ZN40_INTERNAL_e1a27a45_4_k_cu_224d017b_149784cute1_E:
	.zero		1
	.type		_ZN40_INTERNAL_e1a27a45_4_k_cu_224d017b_149784cuda3std3__45__cpo6cbeginE,@object
	.size		_ZN40_INTERNAL_e1a27a45_4_k_cu_224d017b_149784cuda3std3__45__cpo6cbeginE,(_ZN40_INTERNAL_e1a27a45_4_k_cu_224d017b_149784cuda3std3__48in_placeE - _ZN40_INTERNAL_e1a27a45_4_k_cu_224d017b_149784cuda3std3__45__cpo6cbeginE)
_ZN40_INTERNAL_e1a27a45_4_k_cu_224d017b_149784cuda3std3__45__cpo6cbeginE:
	.zero		1
	.type		_ZN40_INTERNAL_e1a27a45_4_k_cu_224d017b_149784cuda3std3__48in_placeE,@object
	.size		_ZN40_INTERNAL_e1a27a45_4_k_cu_224d017b_149784cuda3std3__48in_placeE,(_ZN40_INTERNAL_e1a27a45_4_k_cu_224d017b_149784cuda3std6ranges3__45__cpo9iter_moveE - _ZN40_INTERNAL_e1a27a45_4_k_cu_224d017b_149784cuda3std3__48in_placeE)
_ZN40_INTERNAL_e1a27a45_4_k_cu_224d017b_149784cuda3std3__48in_placeE:
	.zero		1
	.type		_ZN40_INTERNAL_e1a27a45_4_k_cu_224d017b_149784cuda3std6ranges3__45__cpo9iter_moveE,@object
	.size		_ZN40_INTERNAL_e1a27a45_4_k_cu_224d017b_149784cuda3std6ranges3__45__cpo9iter_moveE,(_ZN40_INTERNAL_e1a27a45_4_k_cu_224d017b_149784cuda3std3__45__cpo5beginE - _ZN40_INTERNAL_e1a27a45_4_k_cu_224d017b_149784cuda3std6ranges3__45__cpo9iter_moveE)
_ZN40_INTERNAL_e1a27a45_4_k_cu_224d017b_149784cuda3std6ranges3__45__cpo9iter_moveE:
	.zero		1
	.type		_ZN40_INTERNAL_e1a27a45_4_k_cu_224d017b_149784cuda3std3__45__cpo5beginE,@object
	.size		_ZN40_INTERNAL_e1a27a45_4_k_cu_224d017b_149784cuda3std3__45__cpo5beginE,(_ZN40_INTERNAL_e1a27a45_4_k_cu_224d017b_149784cuda3std3__442_GLOBAL__N__e1a27a45_4_k_cu_224d017b_149786ignoreE - _ZN40_INTERNAL_e1a27a45_4_k_cu_224d017b_149784cuda3std3__45__cpo5beginE)
_ZN40_INTERNAL_e1a27a45_4_k_cu_224d017b_149784cuda3std3__45__cpo5beginE:
	.zero		1
	.type		_ZN40_INTERNAL_e1a27a45_4_k_cu_224d017b_149784cuda3std3__442_GLOBAL__N__e1a27a45_4_k_cu_224d017b_149786ignoreE,@object
	.size		_ZN40_INTERNAL_e1a27a45_4_k_cu_224d017b_149784cuda3std3__442_GLOBAL__N__e1a27a45_4_k_cu_224d017b_149786ignoreE,(_ZN40_INTERNAL_e1a27a45_4_k_cu_224d017b_149784cute7productE - _ZN40_INTERNAL_e1a27a45_4_k_cu_224d017b_149784cuda3std3__442_GLOBAL__N__e1a27a45_4_k_cu_224d017b_149786ignoreE)
_ZN40_INTERNAL_e1a27a45_4_k_cu_224d017b_149784cuda3std3__442_GLOBAL__N__e1a27a45_4_k_cu_224d017b_149786ignoreE:
	.zero		1
	.type		_ZN40_INTERNAL_e1a27a45_4_k_cu_224d017b_149784cute7productE,@object
	.size		_ZN40_INTERNAL_e1a27a45_4_k_cu_224d017b_149784cute7productE,(_ZN40_INTERNAL_e1a27a45_4_k_cu_224d017b_149784cuda3std3__45__cpo3endE - _ZN40_INTERNAL_e1a27a45_4_k_cu_224d017b_149784cute7productE)
_ZN40_INTERNAL_e1a27a45_4_k_cu_224d017b_149784cute7productE:
	.zero		1
	.type		_ZN40_INTERNAL_e1a27a45_4_k_cu_224d017b_149784cuda3std3__45__cpo3endE,@object
	.size		_ZN40_INTERNAL_e1a27a45_4_k_cu_224d017b_149784cuda3std3__45__cpo3endE,(_ZN40_INTERNAL_e1a27a45_4_k_cu_224d017b_149784cuda3std3__419piecewise_constructE - _ZN40_INTERNAL_e1a27a45_4_k_cu_224d017b_149784cuda3std3__45__cpo3endE)
_ZN40_INTERNAL_e1a27a45_4_k_cu_224d017b_149784cuda3std3__45__cpo3endE:
	.zero		1
	.type		_ZN40_INTERNAL_e1a27a45_4_k_cu_224d017b_149784cuda3std3__419piecewise_constructE,@object
	.size		_ZN40_INTERNAL_e1a27a45_4_k_cu_224d017b_149784cuda3std3__419piecewise_constructE,(_ZN40_INTERNAL_e1a27a45_4_k_cu_224d017b_149784cuda3std3__45__cpo4cendE - _ZN40_INTERNAL_e1a27a45_4_k_cu_224d017b_149784cuda3std3__419piecewise_constructE)
_ZN40_INTERNAL_e1a27a45_4_k_cu_224d017b_149784cuda3std3__419piecewise_constructE:
	.zero		1
	.type		_ZN40_INTERNAL_e1a27a45_4_k_cu_224d017b_149784cuda3std3__45__cpo4cendE,@object
	.size		_ZN40_INTERNAL_e1a27a45_4_k_cu_224d017b_149784cuda3std3__45__cpo4cendE,(_ZN40_INTERNAL_e1a27a45_4_k_cu_224d017b_149784cuda3std6ranges3__45__cpo4swapE - _ZN40_INTERNAL_e1a27a45_4_k_cu_224d017b_149784cuda3std3__45__cpo4cendE)
_ZN40_INTERNAL_e1a27a45_4_k_cu_224d017b_149784cuda3std3__45__cpo4cendE:
	.zero		1
	.type		_ZN40_INTERNAL_e1a27a45_4_k_cu_224d017b_149784cuda3std6ranges3__45__cpo4swapE,@object
	.size		_ZN40_INTERNAL_e1a27a45_4_k_cu_224d017b_149784cuda3std6ranges3__45__cpo4swapE,(.L_8 - _ZN40_INTERNAL_e1a27a45_4_k_cu_224d017b_149784cuda3std6ranges3__45__cpo4swapE)
_ZN40_INTERNAL_e1a27a45_4_k_cu_224d017b_149784cuda3std6ranges3__45__cpo4swapE:
	.zero		1
.L_8:


//--------------------- .nv.constant0._ZN7cutlass13device_kernelINS_4gemm6kernel13GemmUniversalIN4cute5tupleIJiiiiEEENS1_10collective13CollectiveMmaINS1_34MainloopSm90TmaGmmaWarpSpecializedILi3ENS5_IJNS4_1CILi2EEENSA_ILi1EEESC_EEENS1_35KernelTmaWarpSpecializedCooperativeEEENS5_IJNSA_ILi128EEENSA_ILi16EEENSA_ILi256EEEEEENS_6half_tENS5_IJlSC_lEEESK_SL_NS4_8TiledMMAINS4_8MMA_AtomIJNS4_4SM904GMMA25MMA_64x16x16_F32F16F16_SSILNSP_5MajorE0ELSR_0ELNSP_7ScaleInE1ELSS_1EEEEEENS4_6LayoutISD_NS5_IJSC_NSA_ILi0EEESW_EEEEENS5_IJNS4_10UnderscoreESZ_SZ_EEEEENS4_13SM90_TMA_LOADENS4_14ComposedLayoutINS4_7SwizzleILi3ELi4ELi3EEENS4_18smem_ptr_flag_bitsILi16EEENSV_INS5_IJNSA_ILi8EEENSA_ILi64EEEEEENS5_IJS19_SC_EEEEEEEvNS4_8identityENS4_23SM90_TMA_LOAD_MULTICASTES1D_vS1E_EENS_8epilogue10collective6detail29Sm90TmaWarpSpecializedAdapterINS1I_15DefaultEpilogueISK_SL_SL_NS1H_6thread17LinearCombinationISK_Li1EffLNS1M_9ScaleType4KindE0ELNS_15FloatRoundStyleE2ESK_EENS1_15EpilogueDefaultEEEEEvvEEEEvNT_6ParamsE --------------------------
	.section	.nv.constant0._ZN7cutlass13device_kernelINS_4gemm6kernel13GemmUniversalIN4cute5tupleIJiiiiEEENS1_10collective13CollectiveMmaINS1_34MainloopSm90TmaGmmaWarpSpecializedILi3ENS5_IJNS4_1CILi2EEENSA_ILi1EEESC_EEENS1_35KernelTmaWarpSpecializedCooperativeEEENS5_IJNSA_ILi128EEENSA_ILi16EEENSA_ILi256EEEEEENS_6half_tENS5_IJlSC_lEEESK_SL_NS4_8TiledMMAINS4_8MMA_AtomIJNS4_4SM904GMMA25MMA_64x16x16_F32F16F16_SSILNSP_5MajorE0ELSR_0ELNSP_7ScaleInE1ELSS_1EEEEEENS4_6LayoutISD_NS5_IJSC_NSA_ILi0EEESW_EEEEENS5_IJNS4_10UnderscoreESZ_SZ_EEEEENS4_13SM90_TMA_LOADENS4_14ComposedLayoutINS4_7SwizzleILi3ELi4ELi3EEENS4_18smem_ptr_flag_bitsILi16EEENSV_INS5_IJNSA_ILi8EEENSA_ILi64EEEEEENS5_IJS19_SC_EEEEEEEvNS4_8identityENS4_23SM90_TMA_LOAD_MULTICASTES1D_vS1E_EENS_8epilogue10collective6detail29Sm90TmaWarpSpecializedAdapterINS1I_15DefaultEpilogueISK_SL_SL_NS1H_6thread17LinearCombinationISK_Li1EffLNS1M_9ScaleType4KindE0ELNS_15FloatRoundStyleE2ESK_EENS1_15EpilogueDefaultEEEEEvvEEEEvNT_6ParamsE,"a",@progbits
	.sectionflags	@""
	.align	4
.nv.constant0._ZN7cutlass13device_kernelINS_4gemm6kernel13GemmUniversalIN4cute5tupleIJiiiiEEENS1_10collective13CollectiveMmaINS1_34MainloopSm90TmaGmmaWarpSpecializedILi3ENS5_IJNS4_1CILi2EEENSA_ILi1EEESC_EEENS1_35KernelTmaWarpSpecializedCooperativeEEENS5_IJNSA_ILi128EEENSA_ILi16EEENSA_ILi256EEEEEENS_6half_tENS5_IJlSC_lEEESK_SL_NS4_8TiledMMAINS4_8MMA_AtomIJNS4_4SM904GMMA25MMA_64x16x16_F32F16F16_SSILNSP_5MajorE0ELSR_0ELNSP_7ScaleInE1ELSS_1EEEEEENS4_6LayoutISD_NS5_IJSC_NSA_ILi0EEESW_EEEEENS5_IJNS4_10UnderscoreESZ_SZ_EEEEENS4_13SM90_TMA_LOADENS4_14ComposedLayoutINS4_7SwizzleILi3ELi4ELi3EEENS4_18smem_ptr_flag_bitsILi16EEENSV_INS5_IJNSA_ILi8EEENSA_ILi64EEEEEENS5_IJS19_SC_EEEEEEEvNS4_8identityENS4_23SM90_TMA_LOAD_MULTICASTES1D_vS1E_EENS_8epilogue10collective6detail29Sm90TmaWarpSpecializedAdapterINS1I_15DefaultEpilogueISK_SL_SL_NS1H_6thread17LinearCombinationISK_Li1EffLNS1M_9ScaleType4KindE0ELNS_15FloatRoundStyleE2ESK_EENS1_15EpilogueDefaultEEEEEvvEEEEvNT_6ParamsE:
	.zero		1664


//--------------------- SYMBOLS --------------------------

	.type		.nv.reservedSmem.offset0,@object
	.size		.nv.reservedSmem.offset0,0x4
	.type		__assertfail,@function
